//
// Generated by NVIDIA NVVM Compiler
//
// Compiler Build ID: CL-36424714
// Cuda compilation tools, release 13.0, V13.0.88
// Based on NVVM 20.0.0
//

.version 9.0
.target sm_100
.address_size 64

	// .globl	_Z17naive_cuda_matmulPfS_S_jjj
.extern .shared .align 16 .b8 shared_mem[];

.visible .entry _Z17naive_cuda_matmulPfS_S_jjj(
	.param .u64 .ptr .align 1 _Z17naive_cuda_matmulPfS_S_jjj_param_0,
	.param .u64 .ptr .align 1 _Z17naive_cuda_matmulPfS_S_jjj_param_1,
	.param .u64 .ptr .align 1 _Z17naive_cuda_matmulPfS_S_jjj_param_2,
	.param .u32 _Z17naive_cuda_matmulPfS_S_jjj_param_3,
	.param .u32 _Z17naive_cuda_matmulPfS_S_jjj_param_4,
	.param .u32 _Z17naive_cuda_matmulPfS_S_jjj_param_5
)
{
	.reg .pred 	%p<13>;
	.reg .b32 	%r<92>;
	.reg .b32 	%f<68>;
	.reg .b64 	%rd<69>;

	ld.param.u64 	%rd3, [_Z17naive_cuda_matmulPfS_S_jjj_param_0];
	ld.param.u64 	%rd4, [_Z17naive_cuda_matmulPfS_S_jjj_param_1];
	ld.param.u64 	%rd5, [_Z17naive_cuda_matmulPfS_S_jjj_param_2];
	ld.param.u32 	%r46, [_Z17naive_cuda_matmulPfS_S_jjj_param_3];
	ld.param.u32 	%r44, [_Z17naive_cuda_matmulPfS_S_jjj_param_4];
	ld.param.u32 	%r45, [_Z17naive_cuda_matmulPfS_S_jjj_param_5];
	cvta.to.global.u64 	%rd1, %rd5;
	cvta.to.global.u64 	%rd2, %rd4;
	mov.u32 	%r47, %ctaid.y;
	mov.u32 	%r48, %ntid.y;
	mov.u32 	%r49, %tid.y;
	mad.lo.s32 	%r1, %r47, %r48, %r49;
	mov.u32 	%r50, %ctaid.x;
	mov.u32 	%r51, %ntid.x;
	mul.lo.s32 	%r2, %r50, %r51;
	mov.u32 	%r3, %tid.x;
	add.s32 	%r4, %r2, %r3;
	setp.ge.u32 	%p1, %r1, %r46;
	setp.ge.u32 	%p2, %r4, %r45;
	or.pred  	%p3, %p1, %p2;
	@%p3 bra 	$L__BB0_14;
	setp.eq.s32 	%p4, %r44, 0;
	mov.f32 	%f67, 0f00000000;
	@%p4 bra 	$L__BB0_13;
	mul.lo.s32 	%r5, %r44, %r1;
	and.b32  	%r6, %r44, 7;
	setp.lt.u32 	%p5, %r44, 8;
	mov.f32 	%f67, 0f00000000;
	mov.b32 	%r90, 0;
	@%p5 bra 	$L__BB0_5;
	and.b32  	%r90, %r44, -8;
	neg.s32 	%r88, %r90;
	add.s32 	%r53, %r3, %r45;
	add.s32 	%r87, %r53, %r2;
	shl.b32 	%r10, %r45, 3;
	shl.b32 	%r54, %r45, 1;
	add.s32 	%r86, %r4, %r54;
	mad.lo.s32 	%r85, %r45, 3, %r4;
	shl.b32 	%r55, %r45, 2;
	add.s32 	%r84, %r4, %r55;
	mad.lo.s32 	%r83, %r45, 5, %r4;
	mad.lo.s32 	%r82, %r45, 6, %r4;
	mad.lo.s32 	%r81, %r45, 7, %r4;
	add.s32 	%r79, %r5, 3;
	mov.f32 	%f67, 0f00000000;
	mov.u32 	%r80, %r4;
$L__BB0_4:
	.pragma "nounroll";
	add.s32 	%r56, %r79, -3;
	mul.wide.u32 	%rd6, %r56, 4;
	add.s64 	%rd7, %rd2, %rd6;
	ld.global.f32 	%f17, [%rd7];
	mul.wide.u32 	%rd8, %r80, 4;
	add.s64 	%rd9, %rd1, %rd8;
	ld.global.f32 	%f18, [%rd9];
	fma.rn.f32 	%f19, %f17, %f18, %f67;
	add.s32 	%r57, %r79, -2;
	mul.wide.u32 	%rd10, %r57, 4;
	add.s64 	%rd11, %rd2, %rd10;
	ld.global.f32 	%f20, [%rd11];
	mul.wide.u32 	%rd12, %r87, 4;
	add.s64 	%rd13, %rd1, %rd12;
	ld.global.f32 	%f21, [%rd13];
	fma.rn.f32 	%f22, %f20, %f21, %f19;
	add.s32 	%r58, %r79, -1;
	mul.wide.u32 	%rd14, %r58, 4;
	add.s64 	%rd15, %rd2, %rd14;
	ld.global.f32 	%f23, [%rd15];
	mul.wide.u32 	%rd16, %r86, 4;
	add.s64 	%rd17, %rd1, %rd16;
	ld.global.f32 	%f24, [%rd17];
	fma.rn.f32 	%f25, %f23, %f24, %f22;
	add.s32 	%r59, %r79, 4;
	mul.wide.u32 	%rd18, %r79, 4;
	add.s64 	%rd19, %rd2, %rd18;
	ld.global.f32 	%f26, [%rd19];
	mul.wide.u32 	%rd20, %r85, 4;
	add.s64 	%rd21, %rd1, %rd20;
	ld.global.f32 	%f27, [%rd21];
	fma.rn.f32 	%f28, %f26, %f27, %f25;
	add.s32 	%r60, %r79, 1;
	mul.wide.u32 	%rd22, %r60, 4;
	add.s64 	%rd23, %rd2, %rd22;
	ld.global.f32 	%f29, [%rd23];
	mul.wide.u32 	%rd24, %r84, 4;
	add.s64 	%rd25, %rd1, %rd24;
	ld.global.f32 	%f30, [%rd25];
	fma.rn.f32 	%f31, %f29, %f30, %f28;
	add.s32 	%r61, %r79, 2;
	mul.wide.u32 	%rd26, %r61, 4;
	add.s64 	%rd27, %rd2, %rd26;
	ld.global.f32 	%f32, [%rd27];
	mul.wide.u32 	%rd28, %r83, 4;
	add.s64 	%rd29, %rd1, %rd28;
	ld.global.f32 	%f33, [%rd29];
	fma.rn.f32 	%f34, %f32, %f33, %f31;
	add.s32 	%r62, %r79, 3;
	mul.wide.u32 	%rd30, %r62, 4;
	add.s64 	%rd31, %rd2, %rd30;
	ld.global.f32 	%f35, [%rd31];
	mul.wide.u32 	%rd32, %r82, 4;
	add.s64 	%rd33, %rd1, %rd32;
	ld.global.f32 	%f36, [%rd33];
	fma.rn.f32 	%f37, %f35, %f36, %f34;
	mul.wide.u32 	%rd34, %r59, 4;
	add.s64 	%rd35, %rd2, %rd34;
	ld.global.f32 	%f38, [%rd35];
	mul.wide.u32 	%rd36, %r81, 4;
	add.s64 	%rd37, %rd1, %rd36;
	ld.global.f32 	%f39, [%rd37];
	fma.rn.f32 	%f67, %f38, %f39, %f37;
	add.s32 	%r88, %r88, 8;
	add.s32 	%r87, %r87, %r10;
	add.s32 	%r86, %r86, %r10;
	add.s32 	%r85, %r85, %r10;
	add.s32 	%r84, %r84, %r10;
	add.s32 	%r83, %r83, %r10;
	add.s32 	%r82, %r82, %r10;
	add.s32 	%r81, %r81, %r10;
	add.s32 	%r80, %r80, %r10;
	add.s32 	%r79, %r79, 8;
	setp.ne.s32 	%p6, %r88, 0;
	@%p6 bra 	$L__BB0_4;
$L__BB0_5:
	setp.eq.s32 	%p7, %r6, 0;
	@%p7 bra 	$L__BB0_13;
	and.b32  	%r39, %r44, 3;
	setp.lt.u32 	%p8, %r6, 4;
	@%p8 bra 	$L__BB0_8;
	add.s32 	%r63, %r90, %r5;
	mul.wide.u32 	%rd38, %r63, 4;
	add.s64 	%rd39, %rd2, %rd38;
	ld.global.f32 	%f41, [%rd39];
	mad.lo.s32 	%r64, %r90, %r45, %r4;
	mul.wide.u32 	%rd40, %r64, 4;
	add.s64 	%rd41, %rd1, %rd40;
	ld.global.f32 	%f42, [%rd41];
	fma.rn.f32 	%f43, %f41, %f42, %f67;
	add.s32 	%r65, %r63, 1;
	mul.wide.u32 	%rd42, %r65, 4;
	add.s64 	%rd43, %rd2, %rd42;
	ld.global.f32 	%f44, [%rd43];
	add.s32 	%r66, %r64, %r45;
	mul.wide.u32 	%rd44, %r66, 4;
	add.s64 	%rd45, %rd1, %rd44;
	ld.global.f32 	%f45, [%rd45];
	fma.rn.f32 	%f46, %f44, %f45, %f43;
	add.s32 	%r67, %r63, 2;
	mul.wide.u32 	%rd46, %r67, 4;
	add.s64 	%rd47, %rd2, %rd46;
	ld.global.f32 	%f47, [%rd47];
	add.s32 	%r68, %r66, %r45;
	mul.wide.u32 	%rd48, %r68, 4;
	add.s64 	%rd49, %rd1, %rd48;
	ld.global.f32 	%f48, [%rd49];
	fma.rn.f32 	%f49, %f47, %f48, %f46;
	add.s32 	%r69, %r63, 3;
	mul.wide.u32 	%rd50, %r69, 4;
	add.s64 	%rd51, %rd2, %rd50;
	ld.global.f32 	%f50, [%rd51];
	add.s32 	%r70, %r68, %r45;
	mul.wide.u32 	%rd52, %r70, 4;
	add.s64 	%rd53, %rd1, %rd52;
	ld.global.f32 	%f51, [%rd53];
	fma.rn.f32 	%f67, %f50, %f51, %f49;
	add.s32 	%r90, %r90, 4;
$L__BB0_8:
	setp.eq.s32 	%p9, %r39, 0;
	@%p9 bra 	$L__BB0_13;
	setp.eq.s32 	%p10, %r39, 1;
	@%p10 bra 	$L__BB0_11;
	add.s32 	%r71, %r90, %r5;
	mul.wide.u32 	%rd54, %r71, 4;
	add.s64 	%rd55, %rd2, %rd54;
	ld.global.f32 	%f53, [%rd55];
	mad.lo.s32 	%r72, %r90, %r45, %r4;
	mul.wide.u32 	%rd56, %r72, 4;
	add.s64 	%rd57, %rd1, %rd56;
	ld.global.f32 	%f54, [%rd57];
	fma.rn.f32 	%f55, %f53, %f54, %f67;
	add.s32 	%r73, %r71, 1;
	mul.wide.u32 	%rd58, %r73, 4;
	add.s64 	%rd59, %rd2, %rd58;
	ld.global.f32 	%f56, [%rd59];
	add.s32 	%r74, %r72, %r45;
	mul.wide.u32 	%rd60, %r74, 4;
	add.s64 	%rd61, %rd1, %rd60;
	ld.global.f32 	%f57, [%rd61];
	fma.rn.f32 	%f67, %f56, %f57, %f55;
	add.s32 	%r90, %r90, 2;
$L__BB0_11:
	and.b32  	%r75, %r44, 1;
	setp.eq.b32 	%p11, %r75, 1;
	not.pred 	%p12, %p11;
	@%p12 bra 	$L__BB0_13;
	add.s32 	%r76, %r90, %r5;
	mul.wide.u32 	%rd62, %r76, 4;
	add.s64 	%rd63, %rd2, %rd62;
	ld.global.f32 	%f58, [%rd63];
	mad.lo.s32 	%r77, %r90, %r45, %r4;
	mul.wide.u32 	%rd64, %r77, 4;
	add.s64 	%rd65, %rd1, %rd64;
	ld.global.f32 	%f59, [%rd65];
	fma.rn.f32 	%f67, %f58, %f59, %f67;
$L__BB0_13:
	mad.lo.s32 	%r78, %r45, %r1, %r4;
	cvta.to.global.u64 	%rd66, %rd3;
	mul.wide.u32 	%rd67, %r78, 4;
	add.s64 	%rd68, %rd66, %rd67;
	st.global.f32 	[%rd68], %f67;
$L__BB0_14:
	ret;

}
	// .globl	_Z17tiled_cuda_matmulPfS_S_jjjj
.visible .entry _Z17tiled_cuda_matmulPfS_S_jjjj(
	.param .u64 .ptr .align 1 _Z17tiled_cuda_matmulPfS_S_jjjj_param_0,
	.param .u64 .ptr .align 1 _Z17tiled_cuda_matmulPfS_S_jjjj_param_1,
	.param .u64 .ptr .align 1 _Z17tiled_cuda_matmulPfS_S_jjjj_param_2,
	.param .u32 _Z17tiled_cuda_matmulPfS_S_jjjj_param_3,
	.param .u32 _Z17tiled_cuda_matmulPfS_S_jjjj_param_4,
	.param .u32 _Z17tiled_cuda_matmulPfS_S_jjjj_param_5,
	.param .u32 _Z17tiled_cuda_matmulPfS_S_jjjj_param_6
)
{
	.reg .pred 	%p<19>;
	.reg .b32 	%r<103>;
	.reg .b32 	%f<79>;
	.reg .b64 	%rd<16>;

	ld.param.u32 	%r35, [_Z17tiled_cuda_matmulPfS_S_jjjj_param_3];
	ld.param.u32 	%r36, [_Z17tiled_cuda_matmulPfS_S_jjjj_param_4];
	ld.param.u32 	%r37, [_Z17tiled_cuda_matmulPfS_S_jjjj_param_5];
	ld.param.u32 	%r38, [_Z17tiled_cuda_matmulPfS_S_jjjj_param_6];
	mov.u32 	%r39, %ctaid.x;
	mov.u32 	%r40, %ctaid.y;
	mov.u32 	%r1, %tid.x;
	mov.u32 	%r2, %tid.y;
	mad.lo.s32 	%r3, %r38, %r40, %r2;
	mad.lo.s32 	%r4, %r38, %r39, %r1;
	add.s32 	%r41, %r36, -1;
	add.s32 	%r5, %r41, %r38;
	setp.lt.u32 	%p1, %r5, %r41;
	mov.f32 	%f77, 0f00000000;
	@%p1 bra 	$L__BB1_18;
	ld.param.u64 	%rd15, [_Z17tiled_cuda_matmulPfS_S_jjjj_param_2];
	mul.lo.s32 	%r43, %r38, %r38;
	shl.b32 	%r44, %r43, 2;
	mov.u32 	%r45, shared_mem;
	add.s32 	%r6, %r45, %r44;
	mul.lo.s32 	%r7, %r38, %r2;
	mul.lo.s32 	%r8, %r3, %r36;
	max.u32 	%r46, %r38, 1;
	and.b32  	%r9, %r46, 7;
	and.b32  	%r10, %r46, 3;
	and.b32  	%r11, %r46, -8;
	and.b32  	%r12, %r46, 1;
	neg.s32 	%r13, %r11;
	shl.b32 	%r47, %r1, 2;
	add.s32 	%r48, %r44, %r47;
	add.s32 	%r14, %r45, %r48;
	shl.b32 	%r15, %r38, 5;
	shl.b32 	%r16, %r38, 2;
	div.u32 	%r17, %r5, %r38;
	cvta.to.global.u64 	%rd1, %rd15;
	mov.f32 	%f77, 0f00000000;
	mov.b32 	%r96, 0;
$L__BB1_2:
	setp.ge.u32 	%p2, %r3, %r35;
	mul.lo.s32 	%r19, %r96, %r38;
	add.s32 	%r20, %r19, %r1;
	setp.ge.u32 	%p3, %r20, %r36;
	mov.f32 	%f68, 0f00000000;
	or.pred  	%p4, %p2, %p3;
	@%p4 bra 	$L__BB1_4;
	ld.param.u64 	%rd14, [_Z17tiled_cuda_matmulPfS_S_jjjj_param_1];
	add.s32 	%r49, %r20, %r8;
	cvta.to.global.u64 	%rd5, %rd14;
	mul.wide.u32 	%rd6, %r49, 4;
	add.s64 	%rd7, %rd5, %rd6;
	ld.global.f32 	%f68, [%rd7];
$L__BB1_4:
	setp.ge.u32 	%p5, %r4, %r37;
	add.s32 	%r50, %r7, %r1;
	shl.b32 	%r51, %r50, 2;
	add.s32 	%r53, %r45, %r51;
	st.shared.f32 	[%r53], %f68;
	add.s32 	%r21, %r19, %r2;
	setp.ge.u32 	%p6, %r21, %r36;
	mov.f32 	%f69, 0f00000000;
	or.pred  	%p7, %p5, %p6;
	@%p7 bra 	$L__BB1_6;
	mad.lo.s32 	%r54, %r21, %r37, %r4;
	mul.wide.u32 	%rd8, %r54, 4;
	add.s64 	%rd9, %rd1, %rd8;
	ld.global.f32 	%f69, [%rd9];
$L__BB1_6:
	setp.lt.u32 	%p8, %r38, 8;
	add.s32 	%r58, %r6, %r51;
	st.shared.f32 	[%r58], %f69;
	bar.sync 	0;
	mov.b32 	%r101, 0;
	@%p8 bra 	$L__BB1_9;
	shl.b32 	%r59, %r7, 2;
	add.s32 	%r61, %r59, %r45;
	add.s32 	%r97, %r61, 16;
	mov.u32 	%r98, %r14;
	mov.u32 	%r99, %r13;
$L__BB1_8:
	.pragma "nounroll";
	ld.shared.f32 	%f24, [%r97+-16];
	ld.shared.f32 	%f25, [%r98];
	fma.rn.f32 	%f26, %f24, %f25, %f77;
	ld.shared.f32 	%f27, [%r97+-12];
	add.s32 	%r62, %r98, %r16;
	ld.shared.f32 	%f28, [%r62];
	fma.rn.f32 	%f29, %f27, %f28, %f26;
	ld.shared.f32 	%f30, [%r97+-8];
	add.s32 	%r63, %r62, %r16;
	ld.shared.f32 	%f31, [%r63];
	fma.rn.f32 	%f32, %f30, %f31, %f29;
	ld.shared.f32 	%f33, [%r97+-4];
	add.s32 	%r64, %r63, %r16;
	ld.shared.f32 	%f34, [%r64];
	fma.rn.f32 	%f35, %f33, %f34, %f32;
	ld.shared.f32 	%f36, [%r97];
	add.s32 	%r65, %r64, %r16;
	ld.shared.f32 	%f37, [%r65];
	fma.rn.f32 	%f38, %f36, %f37, %f35;
	ld.shared.f32 	%f39, [%r97+4];
	add.s32 	%r66, %r65, %r16;
	ld.shared.f32 	%f40, [%r66];
	fma.rn.f32 	%f41, %f39, %f40, %f38;
	ld.shared.f32 	%f42, [%r97+8];
	add.s32 	%r67, %r66, %r16;
	ld.shared.f32 	%f43, [%r67];
	fma.rn.f32 	%f44, %f42, %f43, %f41;
	ld.shared.f32 	%f45, [%r97+12];
	add.s32 	%r68, %r67, %r16;
	ld.shared.f32 	%f46, [%r68];
	fma.rn.f32 	%f77, %f45, %f46, %f44;
	add.s32 	%r99, %r99, 8;
	add.s32 	%r98, %r98, %r15;
	add.s32 	%r97, %r97, 32;
	setp.ne.s32 	%p9, %r99, 0;
	mov.u32 	%r101, %r11;
	@%p9 bra 	$L__BB1_8;
$L__BB1_9:
	setp.eq.s32 	%p10, %r9, 0;
	@%p10 bra 	$L__BB1_17;
	add.s32 	%r69, %r9, -1;
	setp.lt.u32 	%p11, %r69, 3;
	@%p11 bra 	$L__BB1_12;
	add.s32 	%r70, %r101, %r7;
	shl.b32 	%r71, %r70, 2;
	add.s32 	%r73, %r45, %r71;
	ld.shared.f32 	%f48, [%r73];
	mad.lo.s32 	%r74, %r101, %r38, %r1;
	shl.b32 	%r75, %r74, 2;
	add.s32 	%r76, %r6, %r75;
	ld.shared.f32 	%f49, [%r76];
	fma.rn.f32 	%f50, %f48, %f49, %f77;
	ld.shared.f32 	%f51, [%r73+4];
	add.s32 	%r77, %r76, %r16;
	ld.shared.f32 	%f52, [%r77];
	fma.rn.f32 	%f53, %f51, %f52, %f50;
	ld.shared.f32 	%f54, [%r73+8];
	add.s32 	%r78, %r77, %r16;
	ld.shared.f32 	%f55, [%r78];
	fma.rn.f32 	%f56, %f54, %f55, %f53;
	ld.shared.f32 	%f57, [%r73+12];
	add.s32 	%r79, %r78, %r16;
	ld.shared.f32 	%f58, [%r79];
	fma.rn.f32 	%f77, %f57, %f58, %f56;
	add.s32 	%r101, %r101, 4;
$L__BB1_12:
	setp.eq.s32 	%p12, %r10, 0;
	@%p12 bra 	$L__BB1_17;
	setp.eq.s32 	%p13, %r10, 1;
	@%p13 bra 	$L__BB1_15;
	add.s32 	%r80, %r101, %r7;
	shl.b32 	%r81, %r80, 2;
	add.s32 	%r83, %r45, %r81;
	ld.shared.f32 	%f60, [%r83];
	mad.lo.s32 	%r84, %r101, %r38, %r1;
	shl.b32 	%r85, %r84, 2;
	add.s32 	%r86, %r6, %r85;
	ld.shared.f32 	%f61, [%r86];
	fma.rn.f32 	%f62, %f60, %f61, %f77;
	ld.shared.f32 	%f63, [%r83+4];
	add.s32 	%r87, %r86, %r16;
	ld.shared.f32 	%f64, [%r87];
	fma.rn.f32 	%f77, %f63, %f64, %f62;
	add.s32 	%r101, %r101, 2;
$L__BB1_15:
	setp.eq.s32 	%p14, %r12, 0;
	@%p14 bra 	$L__BB1_17;
	add.s32 	%r88, %r101, %r7;
	shl.b32 	%r89, %r88, 2;
	add.s32 	%r91, %r45, %r89;
	ld.shared.f32 	%f65, [%r91];
	mad.lo.s32 	%r92, %r101, %r38, %r1;
	shl.b32 	%r93, %r92, 2;
	add.s32 	%r94, %r6, %r93;
	ld.shared.f32 	%f66, [%r94];
	fma.rn.f32 	%f77, %f65, %f66, %f77;
$L__BB1_17:
	bar.sync 	0;
	add.s32 	%r96, %r96, 1;
	setp.lt.u32 	%p15, %r96, %r17;
	@%p15 bra 	$L__BB1_2;
$L__BB1_18:
	setp.ge.u32 	%p16, %r3, %r35;
	setp.ge.u32 	%p17, %r4, %r37;
	or.pred  	%p18, %p16, %p17;
	@%p18 bra 	$L__BB1_20;
	ld.param.u64 	%rd13, [_Z17tiled_cuda_matmulPfS_S_jjjj_param_0];
	mad.lo.s32 	%r95, %r3, %r37, %r4;
	cvta.to.global.u64 	%rd10, %rd13;
	mul.wide.u32 	%rd11, %r95, 4;
	add.s64 	%rd12, %rd10, %rd11;
	st.global.f32 	[%rd12], %f77;
$L__BB1_20:
	ret;

}


// ===== COMPILED SASS (sm_100) =====

	.target	sm_100

	.elftype	@"ET_EXEC"


//--------------------- .note.nv.tkinfo           --------------------------
	.section	.note.nv.tkinfo,"",@"SHT_NOTE"
	.sectionflags	@"SHF_NOTE_NV_TKINFO"
	.tkinfo
        /*0018*/ 	.word	0x00000002
        /*0030*/ 	.string	""
        /*0030*/ 	.string	"ptxas"
        /*0030*/ 	.string	"Cuda compilation tools, release 13.0, V13.0.88"
        /*0030*/ 	.string	"Build cuda_13.0.r13.0/compiler.36424714_0"
        /*0030*/ 	.string	"-arch sm_100 -m 64 "



//--------------------- .note.nv.cuinfo           --------------------------
	.section	.note.nv.cuinfo,"",@"SHT_NOTE"
	.sectionflags	@"SHF_NOTE_NV_CUINFO"
        /*0018*/ 	.short	0x0002
        /*001a*/ 	.short	0x0064
        /*001c*/ 	.short	0x0082
	.zero		2


//--------------------- .nv.info                  --------------------------
	.section	.nv.info,"",@"SHT_CUDA_INFO"
	.align	4


	//----- nvinfo : EIATTR_REGCOUNT
	.align		4
        /*0000*/ 	.byte	0x04, 0x2f
        /*0002*/ 	.short	(.L_1 - .L_0)
	.align		4
.L_0:
        /*0004*/ 	.word	index@(_Z17naive_cuda_matmulPfS_S_jjj)
        /*0008*/ 	.word	0x00000020


	//----- nvinfo : EIATTR_FRAME_SIZE
	.align		4
.L_1:
        /*000c*/ 	.byte	0x04, 0x11
        /*000e*/ 	.short	(.L_3 - .L_2)
	.align		4
.L_2:
        /*0010*/ 	.word	index@(_Z17naive_cuda_matmulPfS_S_jjj)
        /*0014*/ 	.word	0x00000000


	//----- nvinfo : EIATTR_REGCOUNT
	.align		4
.L_3:
        /*0018*/ 	.byte	0x04, 0x2f
        /*001a*/ 	.short	(.L_5 - .L_4)
	.align		4
.L_4:
        /*001c*/ 	.word	index@(_Z17tiled_cuda_matmulPfS_S_jjjj)
        /*0020*/ 	.word	0x0000001f


	//----- nvinfo : EIATTR_FRAME_SIZE
	.align		4
.L_5:
        /*0024*/ 	.byte	0x04, 0x11
        /*0026*/ 	.short	(.L_7 - .L_6)
	.align		4
.L_6:
        /*0028*/ 	.word	index@(_Z17tiled_cuda_matmulPfS_S_jjjj)
        /*002c*/ 	.word	0x00000000


	//----- nvinfo : EIATTR_MIN_STACK_SIZE
	.align		4
.L_7:
        /*0030*/ 	.byte	0x04, 0x12
        /*0032*/ 	.short	(.L_9 - .L_8)
	.align		4
.L_8:
        /*0034*/ 	.word	index@(_Z17tiled_cuda_matmulPfS_S_jjjj)
        /*0038*/ 	.word	0x00000000


	//----- nvinfo : EIATTR_MIN_STACK_SIZE
	.align		4
.L_9:
        /*003c*/ 	.byte	0x04, 0x12
        /*003e*/ 	.short	(.L_11 - .L_10)
	.align		4
.L_10:
        /*0040*/ 	.word	index@(_Z17naive_cuda_matmulPfS_S_jjj)
        /*0044*/ 	.word	0x00000000
.L_11:


//--------------------- .nv.compat                --------------------------
	.section	.nv.compat,"",@"SHT_CUDA_COMPAT_INFO"
	.align	4
        /*0000*/ 	.byte	0x02, 0x09, 0x00, 0x00, 0x02, 0x02, 0x01, 0x00, 0x02, 0x05, 0x05, 0x00, 0x03, 0x07, 0x01, 0x01
        /*0010*/ 	.byte	0x02, 0x03, 0x00, 0x00, 0x02, 0x06, 0x01, 0x00, 0x04, 0x0b, 0x08, 0x00, 0x09, 0x00, 0x00, 0x00
        /*0020*/ 	.byte	0x00, 0x00, 0x00, 0x00


//--------------------- .nv.info._Z17tiled_cuda_matmulPfS_S_jjjj --------------------------
	.section	.nv.info._Z17tiled_cuda_matmulPfS_S_jjjj,"",@"SHT_CUDA_INFO"
	.sectionflags	@""
	.align	4


	//----- nvinfo : EIATTR_CUDA_API_VERSION
	.align		4
        /*0000*/ 	.byte	0x04, 0x37
        /*0002*/ 	.short	(.L_13 - .L_12)
.L_12:
        /*0004*/ 	.word	0x00000082


	//----- nvinfo : EIATTR_KPARAM_INFO
	.align		4
.L_13:
        /*0008*/ 	.byte	0x04, 0x17
        /*000a*/ 	.short	(.L_15 - .L_14)
.L_14:
        /*000c*/ 	.word	0x00000000
        /*0010*/ 	.short	0x0006
        /*0012*/ 	.short	0x0024
        /*0014*/ 	.byte	0x00, 0xf0, 0x11, 0x00


	//----- nvinfo : EIATTR_KPARAM_INFO
	.align		4
.L_15:
        /*0018*/ 	.byte	0x04, 0x17
        /*001a*/ 	.short	(.L_17 - .L_16)
.L_16:
        /*001c*/ 	.word	0x00000000
        /*0020*/ 	.short	0x0005
        /*0022*/ 	.short	0x0020
        /*0024*/ 	.byte	0x00, 0xf0, 0x11, 0x00


	//----- nvinfo : EIATTR_KPARAM_INFO
	.align		4
.L_17:
        /*0028*/ 	.byte	0x04, 0x17
        /*002a*/ 	.short	(.L_19 - .L_18)
.L_18:
        /*002c*/ 	.word	0x00000000
        /*0030*/ 	.short	0x0004
        /*0032*/ 	.short	0x001c
        /*0034*/ 	.byte	0x00, 0xf0, 0x11, 0x00


	//----- nvinfo : EIATTR_KPARAM_INFO
	.align		4
.L_19:
        /*0038*/ 	.byte	0x04, 0x17
        /*003a*/ 	.short	(.L_21 - .L_20)
.L_20:
        /*003c*/ 	.word	0x00000000
        /*0040*/ 	.short	0x0003
        /*0042*/ 	.short	0x0018
        /*0044*/ 	.byte	0x00, 0xf0, 0x11, 0x00


	//----- nvinfo : EIATTR_KPARAM_INFO
	.align		4
.L_21:
        /*0048*/ 	.byte	0x04, 0x17
        /*004a*/ 	.short	(.L_23 - .L_22)
.L_22:
        /*004c*/ 	.word	0x00000000
        /*0050*/ 	.short	0x0002
        /*0052*/ 	.short	0x0010
        /*0054*/ 	.byte	0x00, 0xf5, 0x21, 0x00


	//----- nvinfo : EIATTR_KPARAM_INFO
	.align		4
.L_23:
        /*0058*/ 	.byte	0x04, 0x17
        /*005a*/ 	.short	(.L_25 - .L_24)
.L_24:
        /*005c*/ 	.word	0x00000000
        /*0060*/ 	.short	0x0001
        /*0062*/ 	.short	0x0008
        /*0064*/ 	.byte	0x00, 0xf5, 0x21, 0x00


	//----- nvinfo : EIATTR_KPARAM_INFO
	.align		4
.L_25:
        /*0068*/ 	.byte	0x04, 0x17
        /*006a*/ 	.short	(.L_27 - .L_26)
.L_26:
        /*006c*/ 	.word	0x00000000
        /*0070*/ 	.short	0x0000
        /*0072*/ 	.short	0x0000
        /*0074*/ 	.byte	0x00, 0xf5, 0x21, 0x00


	//----- nvinfo : EIATTR_SPARSE_MMA_MASK
	.align		4
.L_27:
        /*0078*/ 	.byte	0x03, 0x50
        /*007a*/ 	.short	0x0000


	//----- nvinfo : EIATTR_MAXREG_COUNT
	.align		4
        /*007c*/ 	.byte	0x03, 0x1b
        /*007e*/ 	.short	0x00ff


	//----- nvinfo : EIATTR_NUM_BARRIERS
	.align		4
        /*0080*/ 	.byte	0x02, 0x4c
        /*0082*/ 	.byte	0x01
	.zero		1


	//----- nvinfo : EIATTR_MERCURY_ISA_VERSION
	.align		4
        /*0084*/ 	.byte	0x03, 0x5f
        /*0086*/ 	.short	0x0101


	//----- nvinfo : EIATTR_VRC_CTA_INIT_COUNT
	.align		4
        /*0088*/ 	.byte	0x02, 0x4a
	.zero		1
	.zero		1


	//----- nvinfo : EIATTR_EXIT_INSTR_OFFSETS
	.align		4
        /*008c*/ 	.byte	0x04, 0x1c
        /*008e*/ 	.short	(.L_29 - .L_28)


	//   ....[0]....
.L_28:
        /*0090*/ 	.word	0x00000b00


	//   ....[1]....
        /*0094*/ 	.word	0x00000b50


	//----- nvinfo : EIATTR_CBANK_PARAM_SIZE
	.align		4
.L_29:
        /*0098*/ 	.byte	0x03, 0x19
        /*009a*/ 	.short	0x0028


	//----- nvinfo : EIATTR_PARAM_CBANK
	.align		4
        /*009c*/ 	.byte	0x04, 0x0a
        /*009e*/ 	.short	(.L_31 - .L_30)
	.align		4
.L_30:
        /*00a0*/ 	.word	index@(.nv.constant0._Z17tiled_cuda_matmulPfS_S_jjjj)
        /*00a4*/ 	.short	0x0380
        /*00a6*/ 	.short	0x0028


	//----- nvinfo : EIATTR_SW_WAR
	.align		4
.L_31:
        /*00a8*/ 	.byte	0x04, 0x36
        /*00aa*/ 	.short	(.L_33 - .L_32)
.L_32:
        /*00ac*/ 	.word	0x00000008
.L_33:


//--------------------- .nv.info._Z17naive_cuda_matmulPfS_S_jjj --------------------------
	.section	.nv.info._Z17naive_cuda_matmulPfS_S_jjj,"",@"SHT_CUDA_INFO"
	.sectionflags	@""
	.align	4


	//----- nvinfo : EIATTR_CUDA_API_VERSION
	.align		4
        /*0000*/ 	.byte	0x04, 0x37
        /*0002*/ 	.short	(.L_35 - .L_34)
.L_34:
        /*0004*/ 	.word	0x00000082


	//----- nvinfo : EIATTR_KPARAM_INFO
	.align		4
.L_35:
        /*0008*/ 	.byte	0x04, 0x17
        /*000a*/ 	.short	(.L_37 - .L_36)
.L_36:
        /*000c*/ 	.word	0x00000000
        /*0010*/ 	.short	0x0005
        /*0012*/ 	.short	0x0020
        /*0014*/ 	.byte	0x00, 0xf0, 0x11, 0x00


	//----- nvinfo : EIATTR_KPARAM_INFO
	.align		4
.L_37:
        /*0018*/ 	.byte	0x04, 0x17
        /*001a*/ 	.short	(.L_39 - .L_38)
.L_38:
        /*001c*/ 	.word	0x00000000
        /*0020*/ 	.short	0x0004
        /*0022*/ 	.short	0x001c
        /*0024*/ 	.byte	0x00, 0xf0, 0x11, 0x00


	//----- nvinfo : EIATTR_KPARAM_INFO
	.align		4
.L_39:
        /*0028*/ 	.byte	0x04, 0x17
        /*002a*/ 	.short	(.L_41 - .L_40)
.L_40:
        /*002c*/ 	.word	0x00000000
        /*0030*/ 	.short	0x0003
        /*0032*/ 	.short	0x0018
        /*0034*/ 	.byte	0x00, 0xf0, 0x11, 0x00


	//----- nvinfo : EIATTR_KPARAM_INFO
	.align		4
.L_41:
        /*0038*/ 	.byte	0x04, 0x17
        /*003a*/ 	.short	(.L_43 - .L_42)
.L_42:
        /*003c*/ 	.word	0x00000000
        /*0040*/ 	.short	0x0002
        /*0042*/ 	.short	0x0010
        /*0044*/ 	.byte	0x00, 0xf5, 0x21, 0x00


	//----- nvinfo : EIATTR_KPARAM_INFO
	.align		4
.L_43:
        /*0048*/ 	.byte	0x04, 0x17
        /*004a*/ 	.short	(.L_45 - .L_44)
.L_44:
        /*004c*/ 	.word	0x00000000
        /*0050*/ 	.short	0x0001
        /*0052*/ 	.short	0x0008
        /*0054*/ 	.byte	0x00, 0xf5, 0x21, 0x00


	//----- nvinfo : EIATTR_KPARAM_INFO
	.align		4
.L_45:
        /*0058*/ 	.byte	0x04, 0x17
        /*005a*/ 	.short	(.L_47 - .L_46)
.L_46:
        /*005c*/ 	.word	0x00000000
        /*0060*/ 	.short	0x0000
        /*0062*/ 	.short	0x0000
        /*0064*/ 	.byte	0x00, 0xf5, 0x21, 0x00


	//----- nvinfo : EIATTR_SPARSE_MMA_MASK
	.align		4
.L_47:
        /*0068*/ 	.byte	0x03, 0x50
        /*006a*/ 	.short	0x0000


	//----- nvinfo : EIATTR_MAXREG_COUNT
	.align		4
        /*006c*/ 	.byte	0x03, 0x1b
        /*006e*/ 	.short	0x00ff


	//----- nvinfo : EIATTR_MERCURY_ISA_VERSION
	.align		4
        /*0070*/ 	.byte	0x03, 0x5f
        /*0072*/ 	.short	0x0101


	//----- nvinfo : EIATTR_VRC_CTA_INIT_COUNT
	.align		4
        /*0074*/ 	.byte	0x02, 0x4a
	.zero		1
	.zero		1


	//----- nvinfo : EIATTR_EXIT_INSTR_OFFSETS
	.align		4
        /*0078*/ 	.byte	0x04, 0x1c
        /*007a*/ 	.short	(.L_49 - .L_48)


	//   ....[0]....
.L_48:
        /*007c*/ 	.word	0x000000e0


	//   ....[1]....
        /*0080*/ 	.word	0x00000a90


	//----- nvinfo : EIATTR_CBANK_PARAM_SIZE
	.align		4
.L_49:
        /*0084*/ 	.byte	0x03, 0x19
        /*0086*/ 	.short	0x0024


	//----- nvinfo : EIATTR_PARAM_CBANK
	.align		4
        /*0088*/ 	.byte	0x04, 0x0a
        /*008a*/ 	.short	(.L_51 - .L_50)
	.align		4
.L_50:
        /*008c*/ 	.word	index@(.nv.constant0._Z17naive_cuda_matmulPfS_S_jjj)
        /*0090*/ 	.short	0x0380
        /*0092*/ 	.short	0x0024


	//----- nvinfo : EIATTR_SW_WAR
	.align		4
.L_51:
        /*0094*/ 	.byte	0x04, 0x36
        /*0096*/ 	.short	(.L_53 - .L_52)
.L_52:
        /*0098*/ 	.word	0x00000008
.L_53:


//--------------------- .nv.callgraph             --------------------------
	.section	.nv.callgraph,"",@"SHT_CUDA_CALLGRAPH"
	.align	4
	.sectionentsize	8
	.align		4
        /*0000*/ 	.word	0x00000000
	.align		4
        /*0004*/ 	.word	0xffffffff
	.align		4
        /*0008*/ 	.word	0x00000000
	.align		4
        /*000c*/ 	.word	0xfffffffe
	.align		4
        /*0010*/ 	.word	0x00000000
	.align		4
        /*0014*/ 	.word	0xfffffffd
	.align		4
        /*0018*/ 	.word	0x00000000
	.align		4
        /*001c*/ 	.word	0xfffffffc


//--------------------- .text._Z17tiled_cuda_matmulPfS_S_jjjj --------------------------
	.section	.text._Z17tiled_cuda_matmulPfS_S_jjjj,"ax",@progbits
	.align	128
        .global         _Z17tiled_cuda_matmulPfS_S_jjjj
        .type           _Z17tiled_cuda_matmulPfS_S_jjjj,@function
        .size           _Z17tiled_cuda_matmulPfS_S_jjjj,(.L_x_13 - _Z17tiled_cuda_matmulPfS_S_jjjj)
        .other          _Z17tiled_cuda_matmulPfS_S_jjjj,@"STO_CUDA_ENTRY STV_DEFAULT"
_Z17tiled_cuda_matmulPfS_S_jjjj:
.text._Z17tiled_cuda_matmulPfS_S_jjjj:
[----:B------:R-:W-:Y:S01]  /*0000*/  LDC R1, c[0x0][0x37c] ;  /* 0x0000df00ff017b82 */ /* 0x000fe20000000800 */
[----:B------:R-:W0:Y:S07]  /*0010*/  LDCU UR4, c[0x0][0x39c] ;  /* 0x00007380ff0477ac */ /* 0x000e2e0008000800 */
[----:B------:R-:W1:Y:S01]  /*0020*/  LDC R13, c[0x0][0x3a4] ;  /* 0x0000e900ff0d7b82 */ /* 0x000e620000000800 */
[----:B------:R-:W2:Y:S01]  /*0030*/  S2R R0, SR_TID.Y ;  /* 0x0000000000007919 */ /* 0x000ea20000002200 */
[----:B------:R-:W-:Y:S01]  /*0040*/  IMAD.MOV.U32 R16, RZ, RZ, RZ ;  /* 0x000000ffff107224 */ /* 0x000fe200078e00ff */
[----:B------:R-:W3:Y:S01]  /*0050*/  LDCU.64 UR6, c[0x0][0x358] ;  /* 0x00006b00ff0677ac */ /* 0x000ee20008000a00 */
[----:B------:R-:W4:Y:S04]  /*0060*/  S2R R6, SR_TID.X ;  /* 0x0000000000067919 */ /* 0x000f280000002100 */
[----:B------:R-:W2:Y:S08]  /*0070*/  S2UR UR8, SR_CTAID.Y ;  /* 0x00000000000879c3 */ /* 0x000eb00000002600 */
[----:B------:R-:W4:Y:S01]  /*0080*/  S2UR UR5, SR_CTAID.X ;  /* 0x00000000000579c3 */ /* 0x000f220000002500 */
[----:B0-----:R-:W-:-:S06]  /*0090*/  UIADD3 UR4, UPT, UPT, UR4, -0x1, URZ ;  /* 0xffffffff04047890 */ /* 0x001fcc000fffe0ff */
[----:B-1----:R-:W-:-:S04]  /*00a0*/  IADD3 R4, PT, PT, R13, UR4, RZ ;  /* 0x000000040d047c10 */ /* 0x002fc8000fffe0ff */
[----:B------:R-:W-:Y:S01]  /*00b0*/  ISETP.GE.U32.AND P0, PT, R4, UR4, PT ;  /* 0x0000000404007c0c */ /* 0x000fe2000bf06070 */
[C---:B--2---:R-:W-:Y:S02]  /*00c0*/  IMAD R7, R13.reuse, UR8, R0 ;  /* 0x000000080d077c24 */ /* 0x044fe4000f8e0200 */
[----:B----4-:R-:W-:-:S10]  /*00d0*/  IMAD R8, R13, UR5, R6 ;  /* 0x000000050d087c24 */ /* 0x010fd4000f8e0206 */
[----:B---3--:R-:W-:Y:S05]  /*00e0*/  @!P0 BRA `(.L_x_0) ;  /* 0x0000000800748947 */ /* 0x008fea0003800000 */
[----:B------:R-:W0:Y:S01]  /*00f0*/  I2F.U32.RP R5, R13 ;  /* 0x0000000d00057306 */ /* 0x000e220000209000 */
[----:B------:R-:W1:Y:S01]  /*0100*/  S2UR UR5, SR_CgaCtaId ;  /* 0x00000000000579c3 */ /* 0x000e620000008800 */
[----:B------:R-:W-:Y:S01]  /*0110*/  ISETP.NE.U32.AND P2, PT, R13, RZ, PT ;  /* 0x000000ff0d00720c */ /* 0x000fe20003f45070 */
[----:B------:R-:W-:Y:S01]  /*0120*/  IMAD R11, R0, R13, RZ ;  /* 0x0000000d000b7224 */ /* 0x000fe200078e02ff */
[----:B------:R-:W-:Y:S01]  /*0130*/  UMOV UR4, 0x400 ;  /* 0x0000040000047882 */ /* 0x000fe20000000000 */
[----:B------:R-:W-:-:S03]  /*0140*/  MOV R16, RZ ;  /* 0x000000ff00107202 */ /* 0x000fc60000000f00 */
[----:B0-----:R-:W0:Y:S01]  /*0150*/  MUFU.RCP R5, R5 ;  /* 0x0000000500057308 */ /* 0x001e220000001000 */
[----:B-1----:R-:W-:-:S03]  /*0160*/  ULEA UR5, UR5, UR4, 0x18 ;  /* 0x0000000405057291 */ /* 0x002fc6000f8ec0ff */
[----:B------:R-:W-:Y:S01]  /*0170*/  UMOV UR4, URZ ;  /* 0x000000ff00047c82 */ /* 0x000fe20008000000 */
[----:B0-----:R-:W-:-:S04]  /*0180*/  IADD3 R2, PT, PT, R5, 0xffffffe, RZ ;  /* 0x0ffffffe05027810 */ /* 0x001fc80007ffe0ff */
[----:B------:R0:W1:Y:S02]  /*0190*/  F2I.FTZ.U32.TRUNC.NTZ R3, R2 ;  /* 0x0000000200037305 */ /* 0x000064000021f000 */
[----:B0-----:R-:W-:Y:S02]  /*01a0*/  HFMA2 R2, -RZ, RZ, 0, 0 ;  /* 0x00000000ff027431 */ /* 0x001fe400000001ff */
[----:B-1----:R-:W-:-:S04]  /*01b0*/  IMAD.MOV R10, RZ, RZ, -R3 ;  /* 0x000000ffff0a7224 */ /* 0x002fc800078e0a03 */
[----:B------:R-:W-:Y:S01]  /*01c0*/  IMAD R9, R10, R13, RZ ;  /* 0x0000000d0a097224 */ /* 0x000fe200078e02ff */
[----:B------:R-:W-:-:S03]  /*01d0*/  VIMNMX.U32 R10, PT, PT, R13, 0x1, !PT ;  /* 0x000000010d0a7848 */ /* 0x000fc60007fe0000 */
[----:B------:R-:W-:Y:S01]  /*01e0*/  IMAD.HI.U32 R3, R3, R9, R2 ;  /* 0x0000000903037227 */ /* 0x000fe200078e0002 */
[C---:B------:R-:W-:Y:S02]  /*01f0*/  LOP3.LUT R12, R10.reuse, 0xfffffff8, RZ, 0xc0, !PT ;  /* 0xfffffff80a0c7812 */ /* 0x040fe400078ec0ff */
[C---:B------:R-:W-:Y:S01]  /*0200*/  LOP3.LUT R19, R10.reuse, 0x7, RZ, 0xc0, !PT ;  /* 0x000000070a137812 */ /* 0x040fe200078ec0ff */
[----:B------:R-:W-:Y:S01]  /*0210*/  IMAD R2, R13, R13, RZ ;  /* 0x0000000d0d027224 */ /* 0x000fe200078e02ff */
[----:B------:R-:W-:Y:S01]  /*0220*/  LOP3.LUT R20, R10, 0x3, RZ, 0xc0, !PT ;  /* 0x000000030a147812 */ /* 0x000fe200078ec0ff */
[----:B------:R-:W-:-:S04]  /*0230*/  IMAD.HI.U32 R9, R3, R4, RZ ;  /* 0x0000000403097227 */ /* 0x000fc800078e00ff */
[----:B------:R-:W-:Y:S02]  /*0240*/  IMAD.MOV R3, RZ, RZ, -R9 ;  /* 0x000000ffff037224 */ /* 0x000fe400078e0a09 */
[----:B------:R-:W-:Y:S02]  /*0250*/  IMAD.MOV R14, RZ, RZ, -R12 ;  /* 0x000000ffff0e7224 */ /* 0x000fe400078e0a0c */
[----:B------:R-:W-:-:S05]  /*0260*/  IMAD R4, R13, R3, R4 ;  /* 0x000000030d047224 */ /* 0x000fca00078e0204 */
[----:B------:R-:W-:-:S13]  /*0270*/  ISETP.GE.U32.AND P0, PT, R4, R13, PT ;  /* 0x0000000d0400720c */ /* 0x000fda0003f06070 */
[----:B------:R-:W-:Y:S01]  /*0280*/  @P0 IADD3 R4, PT, PT, R4, -R13, RZ ;  /* 0x8000000d04040210 */ /* 0x000fe20007ffe0ff */
[----:B------:R-:W-:-:S03]  /*0290*/  @P0 VIADD R9, R9, 0x1 ;  /* 0x0000000109090836 */ /* 0x000fc60000000000 */
[----:B------:R-:W-:-:S13]  /*02a0*/  ISETP.GE.U32.AND P1, PT, R4, R13, PT ;  /* 0x0000000d0400720c */ /* 0x000fda0003f26070 */
[----:B------:R-:W-:Y:S02]  /*02b0*/  @P1 IADD3 R9, PT, PT, R9, 0x1, RZ ;  /* 0x0000000109091810 */ /* 0x000fe40007ffe0ff */
[----:B------:R-:W-:Y:S01]  /*02c0*/  @!P2 LOP3.LUT R9, RZ, R13, RZ, 0x33, !PT ;  /* 0x0000000dff09a212 */ /* 0x000fe200078e33ff */
[----:B------:R-:W-:-:S04]  /*02d0*/  IMAD.SHL.U32 R13, R2, 0x4, RZ ;  /* 0x00000004020d7824 */ /* 0x000fc800078e00ff */
[----:B------:R-:W-:Y:S01]  /*02e0*/  IMAD R15, R6, 0x4, R13 ;  /* 0x00000004060f7824 */ /* 0x000fe200078e020d */
[----:B------:R-:W-:-:S04]  /*02f0*/  IADD3 R13, PT, PT, R13, UR5, RZ ;  /* 0x000000050d0d7c10 */ /* 0x000fc8000fffe0ff */
[----:B------:R-:W-:-:S07]  /*0300*/  IADD3 R15, PT, PT, R15, UR5, RZ ;  /* 0x000000050f0f7c10 */ /* 0x000fce000fffe0ff */
.L_x_6:
[----:B0-----:R-:W0:Y:S01]  /*0310*/  LDC R17, c[0x0][0x3a4] ;  /* 0x0000e900ff117b82 */ /* 0x001e220000000800 */
[----:B------:R-:W1:Y:S01]  /*0320*/  LDCU.64 UR8, c[0x0][0x398] ;  /* 0x00007300ff0877ac */ /* 0x000e620008000a00 */
[----:B------:R-:W2:Y:S01]  /*0330*/  LDCU UR10, c[0x0][0x3a0] ;  /* 0x00007400ff0a77ac */ /* 0x000ea20008000800 */
[C---:B0-----:R-:W-:Y:S02]  /*0340*/  IMAD R23, R17.reuse, UR4, R0 ;  /* 0x0000000411177c24 */ /* 0x041fe4000f8e0200 */
[----:B------:R-:W-:-:S03]  /*0350*/  IMAD R18, R17, UR4, R6 ;  /* 0x0000000411127c24 */ /* 0x000fc6000f8e0206 */
[----:B-1----:R-:W-:Y:S02]  /*0360*/  ISETP.GE.U32.AND P1, PT, R23, UR9, PT ;  /* 0x0000000917007c0c */ /* 0x002fe4000bf26070 */
[----:B------:R-:W-:Y:S02]  /*0370*/  ISETP.GE.U32.AND P0, PT, R18, UR9, PT ;  /* 0x0000000912007c0c */ /* 0x000fe4000bf06070 */
[----:B--2---:R-:W-:Y:S02]  /*0380*/  ISETP.GE.U32.OR P1, PT, R8, UR10, P1 ;  /* 0x0000000a08007c0c */ /* 0x004fe40008f26470 */
[----:B------:R-:W-:-:S11]  /*0390*/  ISETP.GE.U32.OR P0, PT, R7, UR8, P0 ;  /* 0x0000000807007c0c */ /* 0x000fd60008706470 */
[----:B------:R-:W0:Y:S01]  /*03a0*/  @!P1 LDC.64 R2, c[0x0][0x390] ;  /* 0x0000e400ff029b82 */ /* 0x000e220000000a00 */
[----:B------:R-:W-:Y:S02]  /*03b0*/  @!P1 IMAD R23, R23, UR10, R8 ;  /* 0x0000000a17179c24 */ /* 0x000fe4000f8e0208 */
[----:B------:R-:W-:Y:S02]  /*03c0*/  @!P0 IMAD R21, R7, UR9, R18 ;  /* 0x0000000907158c24 */ /* 0x000fe4000f8e0212 */
[----:B------:R-:W-:-:S03]  /*03d0*/  IMAD.MOV.U32 R18, RZ, RZ, RZ ;  /* 0x000000ffff127224 */ /* 0x000fc600078e00ff */
[----:B------:R-:W1:Y:S01]  /*03e0*/  @!P0 LDC.64 R4, c[0x0][0x388] ;  /* 0x0000e200ff048b82 */ /* 0x000e620000000a00 */
[----:B0-----:R-:W-:Y:S01]  /*03f0*/  @!P1 IMAD.WIDE.U32 R2, R23, 0x4, R2 ;  /* 0x0000000417029825 */ /* 0x001fe200078e0002 */
[----:B------:R-:W-:-:S06]  /*0400*/  MOV R23, RZ ;  /* 0x000000ff00177202 */ /* 0x000fcc0000000f00 */
[----:B------:R-:W2:Y:S01]  /*0410*/  @!P1 LDG.E R23, desc[UR6][R2.64] ;  /* 0x0000000602179981 */ /* 0x000ea2000c1e1900 */
[----:B-1----:R-:W-:-:S05]  /*0420*/  @!P0 IMAD.WIDE.U32 R4, R21, 0x4, R4 ;  /* 0x0000000415048825 */ /* 0x002fca00078e0004 */
[----:B------:R0:W3:Y:S01]  /*0430*/  @!P0 LDG.E R18, desc[UR6][R4.64] ;  /* 0x0000000604128981 */ /* 0x0000e2000c1e1900 */
[----:B------:R-:W-:Y:S01]  /*0440*/  IMAD.IADD R22, R11, 0x1, R6 ;  /* 0x000000010b167824 */ /* 0x000fe200078e0206 */
[----:B------:R-:W-:Y:S01]  /*0450*/  ISETP.GE.U32.AND P1, PT, R17, 0x8, PT ;  /* 0x000000081100780c */ /* 0x000fe20003f26070 */
[----:B------:R-:W-:-:S03]  /*0460*/  UIADD3 UR4, UPT, UPT, UR4, 0x1, URZ ;  /* 0x0000000104047890 */ /* 0x000fc6000fffe0ff */
[C---:B------:R-:W-:Y:S02]  /*0470*/  LEA R21, R22.reuse, UR5, 0x2 ;  /* 0x0000000516157c11 */ /* 0x040fe4000f8e10ff */
[----:B------:R-:W-:Y:S02]  /*0480*/  LEA R22, R22, R13, 0x2 ;  /* 0x0000000d16167211 */ /* 0x000fe400078e10ff */
[----:B------:R-:W-:Y:S01]  /*0490*/  ISETP.LE.U32.AND P0, PT, R9, UR4, PT ;  /* 0x0000000409007c0c */ /* 0x000fe2000bf03070 */
[----:B0-----:R-:W-:Y:S01]  /*04a0*/  IMAD.MOV.U32 R4, RZ, RZ, RZ ;  /* 0x000000ffff047224 */ /* 0x001fe200078e00ff */
[----:B---3--:R0:W-:Y:S04]  /*04b0*/  STS [R21], R18 ;  /* 0x0000001215007388 */ /* 0x0081e80000000800 */
[----:B--2---:R0:W-:Y:S01]  /*04c0*/  STS [R22], R23 ;  /* 0x0000001716007388 */ /* 0x0041e20000000800 */
[----:B------:R-:W-:Y:S06]  /*04d0*/  BAR.SYNC.DEFER_BLOCKING 0x0 ;  /* 0x0000000000007b1d */ /* 0x000fec0000010000 */
[----:B------:R-:W-:Y:S05]  /*04e0*/  @!P1 BRA `(.L_x_1) ;  /* 0x0000000000a49947 */ /* 0x000fea0003800000 */
[----:B------:R-:W-:Y:S01]  /*04f0*/  LEA R4, R11, UR5, 0x2 ;  /* 0x000000050b047c11 */ /* 0x000fe2000f8e10ff */
[----:B------:R-:W-:Y:S01]  /*0500*/  IMAD.MOV.U32 R3, RZ, RZ, R14 ;  /* 0x000000ffff037224 */ /* 0x000fe200078e000e */
[----:B------:R-:W-:Y:S02]  /*0510*/  MOV R2, R15 ;  /* 0x0000000f00027202 */ /* 0x000fe40000000f00 */
[----:B------:R-:W-:-:S07]  /*0520*/  IADD3 R4, PT, PT, R4, 0x10, RZ ;  /* 0x0000001004047810 */ /* 0x000fce0007ffe0ff */
.L_x_2:
[----:B0-----:R-:W-:Y:S01]  /*0530*/  LDS R21, [R4+-0x10] ;  /* 0xfffff00004157984 */ /* 0x001fe20000000800 */
[----:B------:R-:W-:Y:S01]  /*0540*/  IMAD R24, R17, 0x4, R2 ;  /* 0x0000000411187824 */ /* 0x000fe200078e0202 */
[----:B------:R-:W-:Y:S02]  /*0550*/  IADD3 R3, PT, PT, R3, 0x8, RZ ;  /* 0x0000000803037810 */ /* 0x000fe40007ffe0ff */
[----:B------:R0:W1:Y:S02]  /*0560*/  LDS R22, [R2] ;  /* 0x0000000002167984 */ /* 0x0000640000000800 */
[----:B------:R-:W-:Y:S02]  /*0570*/  LEA R26, R17, R24, 0x2 ;  /* 0x00000018111a7211 */ /* 0x000fe400078e10ff */
[----:B------:R-:W-:Y:S01]  /*0580*/  LDS R5, [R4+-0xc] ;  /* 0xfffff40004057984 */ /* 0x000fe20000000800 */
[----:B------:R-:W-:Y:S02]  /*0590*/  ISETP.NE.AND P1, PT, R3, RZ, PT ;  /* 0x000000ff0300720c */ /* 0x000fe40003f25270 */
[C---:B------:R-:W-:Y:S01]  /*05a0*/  IMAD R28, R17.reuse, 0x4, R26 ;  /* 0x00000004111c7824 */ /* 0x040fe200078e021a */
[----:B------:R-:W2:Y:S01]  /*05b0*/  LDS R24, [R24] ;  /* 0x0000000018187984 */ /* 0x000ea20000000800 */
[----:B0-----:R-:W-:-:S03]  /*05c0*/  LEA R2, R17, R2, 0x5 ;  /* 0x0000000211027211 */ /* 0x001fc600078e28ff */
[----:B------:R0:W-:Y:S01]  /*05d0*/  LDS R18, [R26] ;  /* 0x000000001a127984 */ /* 0x0001e20000000800 */
[----:B------:R-:W-:-:S03]  /*05e0*/  LEA R25, R17, R28, 0x2 ;  /* 0x0000001c11197211 */ /* 0x000fc600078e10ff */
[----:B------:R-:W3:Y:S02]  /*05f0*/  LDS R23, [R4+-0x8] ;  /* 0xfffff80004177984 */ /* 0x000ee40000000800 */
[----:B------:R-:W-:-:S05]  /*0600*/  IMAD R27, R17, 0x4, R25 ;  /* 0x00000004111b7824 */ /* 0x000fca00078e0219 */
[----:B0-----:R-:W-:Y:S02]  /*0610*/  LEA R26, R17, R27, 0x2 ;  /* 0x0000001b111a7211 */ /* 0x001fe400078e10ff */
[----:B------:R-:W-:Y:S01]  /*0620*/  LDS R27, [R27] ;  /* 0x000000001b1b7984 */ /* 0x000fe20000000800 */
[----:B-1----:R-:W-:-:S03]  /*0630*/  FFMA R22, R21, R22, R16 ;  /* 0x0000001615167223 */ /* 0x002fc60000000010 */
[----:B------:R-:W-:Y:S04]  /*0640*/  LDS R16, [R4+-0x4] ;  /* 0xfffffc0004107984 */ /* 0x000fe80000000800 */
[----:B------:R-:W0:Y:S01]  /*0650*/  LDS R21, [R28] ;  /* 0x000000001c157984 */ /* 0x000e220000000800 */
[----:B--2---:R-:W-:-:S03]  /*0660*/  FFMA R22, R5, R24, R22 ;  /* 0x0000001805167223 */ /* 0x004fc60000000016 */
[----:B------:R-:W-:Y:S04]  /*0670*/  LDS R5, [R4] ;  /* 0x0000000004057984 */ /* 0x000fe80000000800 */
[----:B------:R-:W-:Y:S01]  /*0680*/  LDS R24, [R4+0x8] ;  /* 0x0000080004187984 */ /* 0x000fe20000000800 */
[----:B---3--:R-:W-:-:S03]  /*0690*/  FFMA R23, R23, R18, R22 ;  /* 0x0000001217177223 */ /* 0x008fc60000000016 */
[----:B------:R-:W1:Y:S04]  /*06a0*/  LDS R18, [R25] ;  /* 0x0000000019127984 */ /* 0x000e680000000800 */
[----:B------:R-:W-:Y:S01]  /*06b0*/  LDS R28, [R4+0xc] ;  /* 0x00000c00041c7984 */ /* 0x000fe20000000800 */
[----:B0-----:R-:W-:Y:S01]  /*06c0*/  FFMA R22, R16, R21, R23 ;  /* 0x0000001510167223 */ /* 0x001fe20000000017 */
[----:B------:R-:W-:Y:S02]  /*06d0*/  IMAD R21, R17, 0x4, R26 ;  /* 0x0000000411157824 */ /* 0x000fe400078e021a */
[----:B------:R0:W2:Y:S04]  /*06e0*/  LDS R16, [R4+0x4] ;  /* 0x0000040004107984 */ /* 0x0000a80000000800 */
[----:B------:R-:W3:Y:S04]  /*06f0*/  LDS R26, [R26] ;  /* 0x000000001a1a7984 */ /* 0x000ee80000000800 */
[----:B------:R-:W4:Y:S01]  /*0700*/  LDS R21, [R21] ;  /* 0x0000000015157984 */ /* 0x000f220000000800 */
[----:B0-----:R-:W-:-:S02]  /*0710*/  VIADD R4, R4, 0x20 ;  /* 0x0000002004047836 */ /* 0x001fc40000000000 */
[----:B-1----:R-:W-:-:S04]  /*0720*/  FFMA R5, R5, R18, R22 ;  /* 0x0000001205057223 */ /* 0x002fc80000000016 */
[----:B--2---:R-:W-:-:S04]  /*0730*/  FFMA R5, R16, R27, R5 ;  /* 0x0000001b10057223 */ /* 0x004fc80000000005 */
[----:B---3--:R-:W-:-:S04]  /*0740*/  FFMA R5, R24, R26, R5 ;  /* 0x0000001a18057223 */ /* 0x008fc80000000005 */
[----:B----4-:R-:W-:Y:S01]  /*0750*/  FFMA R16, R28, R21, R5 ;  /* 0x000000151c107223 */ /* 0x010fe20000000005 */
[----:B------:R-:W-:Y:S06]  /*0760*/  @P1 BRA `(.L_x_2) ;  /* 0xfffffffc00701947 */ /* 0x000fec000383ffff */
[----:B------:R-:W-:-:S07]  /*0770*/  MOV R4, R12 ;  /* 0x0000000c00047202 */ /* 0x000fce0000000f00 */
.L_x_1:
[----:B------:R-:W-:-:S13]  /*0780*/  ISETP.NE.AND P1, PT, R19, RZ, PT ;  /* 0x000000ff1300720c */ /* 0x000fda0003f25270 */
[----:B------:R-:W-:Y:S05]  /*0790*/  @!P1 BRA `(.L_x_3) ;  /* 0x0000000000c09947 */ /* 0x000fea0003800000 */
[----:B------:R-:W-:Y:S02]  /*07a0*/  IADD3 R2, PT, PT, R19, -0x1, RZ ;  /* 0xffffffff13027810 */ /* 0x000fe40007ffe0ff */
[----:B------:R-:W-:Y:S02]  /*07b0*/  ISETP.NE.AND P2, PT, R20, RZ, PT ;  /* 0x000000ff1400720c */ /* 0x000fe40003f45270 */
[----:B------:R-:W-:-:S13]  /*07c0*/  ISETP.GE.U32.AND P1, PT, R2, 0x3, PT ;  /* 0x000000030200780c */ /* 0x000fda0003f26070 */
[----:B------:R-:W-:Y:S05]  /*07d0*/  @!P1 BRA `(.L_x_4) ;  /* 0x0000000000509947 */ /* 0x000fea0003800000 */
[C---:B0-----:R-:W-:Y:S02]  /*07e0*/  IMAD R18, R4.reuse, R17, R6 ;  /* 0x0000001104127224 */ /* 0x041fe400078e0206 */
[----:B------:R-:W-:Y:S01]  /*07f0*/  IMAD.IADD R2, R11, 0x1, R4 ;  /* 0x000000010b027824 */ /* 0x000fe200078e0204 */
[----:B------:R-:W-:Y:S02]  /*0800*/  IADD3 R4, PT, PT, R4, 0x4, RZ ;  /* 0x0000000404047810 */ /* 0x000fe40007ffe0ff */
[----:B------:R-:W-:Y:S02]  /*0810*/  LEA R18, R18, R13, 0x2 ;  /* 0x0000000d12127211 */ /* 0x000fe400078e10ff */
[----:B------:R-:W-:Y:S02]  /*0820*/  LEA R2, R2, UR5, 0x2 ;  /* 0x0000000502027c11 */ /* 0x000fe4000f8e10ff */
[C---:B------:R-:W-:Y:S01]  /*0830*/  LEA R24, R17.reuse, R18, 0x2 ;  /* 0x0000001211187211 */ /* 0x040fe200078e10ff */
[----:B------:R-:W-:Y:S04]  /*0840*/  LDS R5, [R18] ;  /* 0x0000000012057984 */ /* 0x000fe80000000800 */
[----:B------:R-:W0:Y:S01]  /*0850*/  LDS R3, [R2] ;  /* 0x0000000002037984 */ /* 0x000e220000000800 */
[----:B------:R-:W-:-:S03]  /*0860*/  IMAD R28, R17, 0x4, R24 ;  /* 0x00000004111c7824 */ /* 0x000fc600078e0218 */
[----:B------:R-:W-:Y:S02]  /*0870*/  LDS R22, [R2+0x4] ;  /* 0x0000040002167984 */ /* 0x000fe40000000800 */
[----:B------:R-:W-:Y:S02]  /*0880*/  LEA R23, R17, R28, 0x2 ;  /* 0x0000001c11177211 */ /* 0x000fe400078e10ff */
[----:B------:R-:W1:Y:S04]  /*0890*/  LDS R24, [R24] ;  /* 0x0000000018187984 */ /* 0x000e680000000800 */
[----:B------:R-:W-:Y:S04]  /*08a0*/  LDS R26, [R2+0x8] ;  /* 0x00000800021a7984 */ /* 0x000fe80000000800 */
[----:B------:R-:W2:Y:S04]  /*08b0*/  LDS R28, [R28] ;  /* 0x000000001c1c7984 */ /* 0x000ea80000000800 */
[----:B------:R-:W-:Y:S04]  /*08c0*/  LDS R21, [R2+0xc] ;  /* 0x00000c0002157984 */ /* 0x000fe80000000800 */
[----:B------:R-:W3:Y:S01]  /*08d0*/  LDS R23, [R23] ;  /* 0x0000000017177984 */ /* 0x000ee20000000800 */
[----:B0-----:R-:W-:-:S04]  /*08e0*/  FFMA R3, R3, R5, R16 ;  /* 0x0000000503037223 */ /* 0x001fc80000000010 */
[----:B-1----:R-:W-:-:S04]  /*08f0*/  FFMA R3, R22, R24, R3 ;  /* 0x0000001816037223 */ /* 0x002fc80000000003 */
[----:B--2---:R-:W-:-:S04]  /*0900*/  FFMA R3, R26, R28, R3 ;  /* 0x0000001c1a037223 */ /* 0x004fc80000000003 */
[----:B---3--:R-:W-:-:S07]  /*0910*/  FFMA R16, R21, R23, R3 ;  /* 0x0000001715107223 */ /* 0x008fce0000000003 */
.L_x_4:
[----:B------:R-:W-:Y:S05]  /*0920*/  @!P2 BRA `(.L_x_3) ;  /* 0x00000000005ca947 */ /* 0x000fea0003800000 */
[----:B------:R-:W-:Y:S02]  /*0930*/  ISETP.NE.AND P1, PT, R20, 0x1, PT ;  /* 0x000000011400780c */ /* 0x000fe40003f25270 */
[----:B------:R-:W-:-:S11]  /*0940*/  LOP3.LUT P2, RZ, R10, 0x1, RZ, 0xc0, !PT ;  /* 0x000000010aff7812 */ /* 0x000fd6000784c0ff */
[----:B------:R-:W-:Y:S05]  /*0950*/  @!P1 BRA `(.L_x_5) ;  /* 0x0000000000309947 */ /* 0x000fea0003800000 */
[C---:B0-----:R-:W-:Y:S02]  /*0960*/  IMAD R18, R4.reuse, R17, R6 ;  /* 0x0000001104127224 */ /* 0x041fe400078e0206 */
[----:B------:R-:W-:Y:S02]  /*0970*/  IMAD.IADD R2, R11, 0x1, R4 ;  /* 0x000000010b027824 */ /* 0x000fe400078e0204 */
[----:B------:R-:W-:Y:S01]  /*0980*/  VIADD R4, R4, 0x2 ;  /* 0x0000000204047836 */ /* 0x000fe20000000000 */
[----:B------:R-:W-:Y:S02]  /*0990*/  LEA R18, R18, R13, 0x2 ;  /* 0x0000000d12127211 */ /* 0x000fe400078e10ff */
[----:B------:R-:W-:Y:S02]  /*09a0*/  LEA R2, R2, UR5, 0x2 ;  /* 0x0000000502027c11 */ /* 0x000fe4000f8e10ff */
[----:B------:R-:W-:Y:S01]  /*09b0*/  LEA R21, R17, R18, 0x2 ;  /* 0x0000001211157211 */ /* 0x000fe200078e10ff */
[----:B------:R-:W-:Y:S04]  /*09c0*/  LDS R5, [R18] ;  /* 0x0000000012057984 */ /* 0x000fe80000000800 */
[----:B------:R-:W0:Y:S04]  /*09d0*/  LDS R3, [R2] ;  /* 0x0000000002037984 */ /* 0x000e280000000800 */
[----:B------:R-:W-:Y:S04]  /*09e0*/  LDS R22, [R2+0x4] ;  /* 0x0000040002167984 */ /* 0x000fe80000000800 */
[----:B------:R-:W1:Y:S01]  /*09f0*/  LDS R21, [R21] ;  /* 0x0000000015157984 */ /* 0x000e620000000800 */
[----:B0-----:R-:W-:-:S04]  /*0a00*/  FFMA R3, R3, R5, R16 ;  /* 0x0000000503037223 */ /* 0x001fc80000000010 */
[----:B-1----:R-:W-:-:S07]  /*0a10*/  FFMA R16, R22, R21, R3 ;  /* 0x0000001516107223 */ /* 0x002fce0000000003 */
.L_x_5:
[----:B------:R-:W-:Y:S05]  /*0a20*/  @!P2 BRA `(.L_x_3) ;  /* 0x00000000001ca947 */ /* 0x000fea0003800000 */
[----:B0-----:R-:W-:Y:S01]  /*0a30*/  IMAD R18, R4, R17, R6 ;  /* 0x0000001104127224 */ /* 0x001fe200078e0206 */
[----:B------:R-:W-:-:S04]  /*0a40*/  IADD3 R2, PT, PT, R11, R4, RZ ;  /* 0x000000040b027210 */ /* 0x000fc80007ffe0ff */
[----:B------:R-:W-:Y:S02]  /*0a50*/  LEA R18, R18, R13, 0x2 ;  /* 0x0000000d12127211 */ /* 0x000fe400078e10ff */
[----:B------:R-:W-:-:S04]  /*0a60*/  LEA R2, R2, UR5, 0x2 ;  /* 0x0000000502027c11 */ /* 0x000fc8000f8e10ff */
[----:B------:R-:W-:Y:S04]  /*0a70*/  LDS R18, [R18] ;  /* 0x0000000012127984 */ /* 0x000fe80000000800 */
[----:B------:R-:W0:Y:S02]  /*0a80*/  LDS R3, [R2] ;  /* 0x0000000002037984 */ /* 0x000e240000000800 */
[----:B0-----:R-:W-:-:S07]  /*0a90*/  FFMA R16, R3, R18, R16 ;  /* 0x0000001203107223 */ /* 0x001fce0000000010 */
.L_x_3:
[----:B------:R-:W-:Y:S06]  /*0aa0*/  BAR.SYNC.DEFER_BLOCKING 0x0 ;  /* 0x0000000000007b1d */ /* 0x000fec0000010000 */
[----:B------:R-:W-:Y:S05]  /*0ab0*/  @!P0 BRA `(.L_x_6) ;  /* 0xfffffff800148947 */ /* 0x000fea000383ffff */
.L_x_0:
[----:B------:R-:W1:Y:S01]  /*0ac0*/  LDCU UR4, c[0x0][0x3a0] ;  /* 0x00007400ff0477ac */ /* 0x000e620008000800 */
[----:B------:R-:W2:Y:S01]  /*0ad0*/  LDCU UR5, c[0x0][0x398] ;  /* 0x00007300ff0577ac */ /* 0x000ea20008000800 */
[----:B-1----:R-:W-:-:S04]  /*0ae0*/  ISETP.GE.U32.AND P0, PT, R8, UR4, PT ;  /* 0x0000000408007c0c */ /* 0x002fc8000bf06070 */
[----:B--2---:R-:W-:-:S13]  /*0af0*/  ISETP.GE.U32.OR P0, PT, R7, UR5, P0 ;  /* 0x0000000507007c0c */ /* 0x004fda0008706470 */
[----:B------:R-:W-:Y:S05]  /*0b00*/  @P0 EXIT ;  /* 0x000000000000094d */ /* 0x000fea0003800000 */
[----:B------:R-:W1:Y:S01]  /*0b10*/  LDC.64 R2, c[0x0][0x380] ;  /* 0x0000e000ff027b82 */ /* 0x000e620000000a00 */
[----:B------:R-:W-:-:S04]  /*0b20*/  IMAD R7, R7, UR4, R8 ;  /* 0x0000000407077c24 */ /* 0x000fc8000f8e0208 */
[----:B-1----:R-:W-:-:S05]  /*0b30*/  IMAD.WIDE.U32 R2, R7, 0x4, R2 ;  /* 0x0000000407027825 */ /* 0x002fca00078e0002 */
[----:B------:R-:W-:Y:S01]  /*0b40*/  STG.E desc[UR6][R2.64], R16 ;  /* 0x0000001002007986 */ /* 0x000fe2000c101906 */
[----:B------:R-:W-:Y:S05]  /*0b50*/  EXIT ;  /* 0x000000000000794d */ /* 0x000fea0003800000 */
.L_x_7:
[----:B------:R-:W-:-:S00]  /*0b60*/  BRA `(.L_x_7) ;  /* 0xfffffffc00fc7947 */ /* 0x000fc0000383ffff */
[----:B------:R-:W-:-:S00]  /*0b70*/  NOP ;  /* 0x0000000000007918 */ /* 0x000fc00000000000 */
        /* <DEDUP_REMOVED lines=8> */
.L_x_13:


//--------------------- .text._Z17naive_cuda_matmulPfS_S_jjj --------------------------
	.section	.text._Z17naive_cuda_matmulPfS_S_jjj,"ax",@progbits
	.align	128
        .global         _Z17naive_cuda_matmulPfS_S_jjj
        .type           _Z17naive_cuda_matmulPfS_S_jjj,@function
        .size           _Z17naive_cuda_matmulPfS_S_jjj,(.L_x_14 - _Z17naive_cuda_matmulPfS_S_jjj)
        .other          _Z17naive_cuda_matmulPfS_S_jjj,@"STO_CUDA_ENTRY STV_DEFAULT"
_Z17naive_cuda_matmulPfS_S_jjj:
.text._Z17naive_cuda_matmulPfS_S_jjj:
[----:B------:R-:W-:Y:S01]  /*0000*/  LDC R1, c[0x0][0x37c] ;  /* 0x0000df00ff017b82 */ /* 0x000fe20000000800 */
[----:B------:R-:W0:Y:S07]  /*0010*/  S2R R7, SR_TID.X ;  /* 0x0000000000077919 */ /* 0x000e2e0000002100 */
[----:B------:R-:W1:Y:S01]  /*0020*/  S2UR UR4, SR_CTAID.X ;  /* 0x00000000000479c3 */ /* 0x000e620000002500 */
[----:B------:R-:W2:Y:S01]  /*0030*/  LDCU UR7, c[0x0][0x398] ;  /* 0x00007300ff0777ac */ /* 0x000ea20008000800 */
[----:B------:R-:W3:Y:S06]  /*0040*/  S2R R5, SR_TID.Y ;  /* 0x0000000000057919 */ /* 0x000eec0000002200 */
[----:B------:R-:W3:Y:S01]  /*0050*/  LDC R2, c[0x0][0x364] ;  /* 0x0000d900ff027b82 */ /* 0x000ee20000000800 */
[----:B------:R-:W1:Y:S07]  /*0060*/  LDCU UR5, c[0x0][0x360] ;  /* 0x00006c00ff0577ac */ /* 0x000e6e0008000800 */
[----:B------:R-:W3:Y:S08]  /*0070*/  S2UR UR6, SR_CTAID.Y ;  /* 0x00000000000679c3 */ /* 0x000ef00000002600 */
[----:B------:R-:W4:Y:S01]  /*0080*/  LDC R0, c[0x0][0x3a0] ;  /* 0x0000e800ff007b82 */ /* 0x000f220000000800 */
[----:B-1----:R-:W-:-:S06]  /*0090*/  UIMAD UR4, UR4, UR5, URZ ;  /* 0x00000005040472a4 */ /* 0x002fcc000f8e02ff */
[----:B0-----:R-:W-:Y:S01]  /*00a0*/  IADD3 R3, PT, PT, R7, UR4, RZ ;  /* 0x0000000407037c10 */ /* 0x001fe2000fffe0ff */
[----:B---3--:R-:W-:-:S03]  /*00b0*/  IMAD R2, R2, UR6, R5 ;  /* 0x0000000602027c24 */ /* 0x008fc6000f8e0205 */
[----:B----4-:R-:W-:-:S04]  /*00c0*/  ISETP.GE.U32.AND P0, PT, R3, R0, PT ;  /* 0x000000000300720c */ /* 0x010fc80003f06070 */
[----:B--2---:R-:W-:-:S13]  /*00d0*/  ISETP.GE.U32.OR P0, PT, R2, UR7, P0 ;  /* 0x0000000702007c0c */ /* 0x004fda0008706470 */
[----:B------:R-:W-:Y:S05]  /*00e0*/  @P0 EXIT ;  /* 0x000000000000094d */ /* 0x000fea0003800000 */
[----:B------:R-:W0:Y:S01]  /*00f0*/  LDC R5, c[0x0][0x39c] ;  /* 0x0000e700ff057b82 */ /* 0x000e220000000800 */
[----:B------:R-:W1:Y:S01]  /*0100*/  LDCU.64 UR6, c[0x0][0x358] ;  /* 0x00006b00ff0677ac */ /* 0x000e620008000a00 */
[----:B------:R-:W-:Y:S01]  /*0110*/  HFMA2 R12, -RZ, RZ, 0, 0 ;  /* 0x00000000ff0c7431 */ /* 0x000fe200000001ff */
[----:B0-----:R-:W-:-:S13]  /*0120*/  ISETP.NE.AND P0, PT, R5, RZ, PT ;  /* 0x000000ff0500720c */ /* 0x001fda0003f05270 */
[----:B-1----:R-:W-:Y:S05]  /*0130*/  @!P0 BRA `(.L_x_8) ;  /* 0x0000000800448947 */ /* 0x002fea0003800000 */
[C---:B------:R-:W-:Y:S02]  /*0140*/  ISETP.GE.U32.AND P1, PT, R5.reuse, 0x8, PT ;  /* 0x000000080500780c */ /* 0x040fe40003f26070 */
[----:B------:R-:W-:Y:S02]  /*0150*/  LOP3.LUT R4, R5, 0x7, RZ, 0xc0, !PT ;  /* 0x0000000705047812 */ /* 0x000fe400078ec0ff */
[----:B------:R-:W-:Y:S02]  /*0160*/  MOV R12, RZ ;  /* 0x000000ff000c7202 */ /* 0x000fe40000000f00 */
[----:B------:R-:W-:Y:S02]  /*0170*/  ISETP.NE.AND P0, PT, R4, RZ, PT ;  /* 0x000000ff0400720c */ /* 0x000fe40003f05270 */
[----:B------:R-:W-:-:S05]  /*0180*/  MOV R6, RZ ;  /* 0x000000ff00067202 */ /* 0x000fca0000000f00 */
[----:B------:R-:W-:Y:S06]  /*0190*/  @!P1 BRA `(.L_x_9) ;  /* 0x0000000400249947 */ /* 0x000fec0003800000 */
[----:B------:R-:W-:Y:S01]  /*01a0*/  LOP3.LUT R6, R5, 0xfffffff8, RZ, 0xc0, !PT ;  /* 0xfffffff805067812 */ /* 0x000fe200078ec0ff */
[C---:B------:R-:W-:Y:S01]  /*01b0*/  IMAD R11, R0.reuse, 0x3, R3 ;  /* 0x00000003000b7824 */ /* 0x040fe200078e0203 */
[C---:B------:R-:W-:Y:S01]  /*01c0*/  IADD3 R7, PT, PT, R0.reuse, UR4, R7 ;  /* 0x0000000400077c10 */ /* 0x040fe2000fffe007 */
[C-C-:B------:R-:W-:Y:S01]  /*01d0*/  IMAD R15, R0.reuse, 0x5, R3.reuse ;  /* 0x00000005000f7824 */ /* 0x140fe200078e0203 */
[CC--:B------:R-:W-:Y:S01]  /*01e0*/  LEA R9, R0.reuse, R3.reuse, 0x1 ;  /* 0x0000000300097211 */ /* 0x0c0fe200078e08ff */
[C-C-:B------:R-:W-:Y:S01]  /*01f0*/  IMAD R25, R0.reuse, 0x6, R3.reuse ;  /* 0x0000000600197824 */ /* 0x140fe200078e0203 */
[C---:B------:R-:W-:Y:S01]  /*0200*/  LEA R13, R0.reuse, R3, 0x2 ;  /* 0x00000003000d7211 */ /* 0x040fe200078e10ff */
[----:B------:R-:W-:Y:S01]  /*0210*/  IMAD R27, R0, 0x7, R3 ;  /* 0x00000007001b7824 */ /* 0x000fe200078e0203 */
[----:B------:R-:W-:Y:S01]  /*0220*/  MOV R12, RZ ;  /* 0x000000ff000c7202 */ /* 0x000fe20000000f00 */
[----:B------:R-:W-:Y:S01]  /*0230*/  IMAD R8, R2, R5, 0x3 ;  /* 0x0000000302087424 */ /* 0x000fe200078e0205 */
[----:B------:R-:W-:-:S02]  /*0240*/  MOV R29, R3 ;  /* 0x00000003001d7202 */ /* 0x000fc40000000f00 */
[----:B------:R-:W-:-:S07]  /*0250*/  IADD3 R10, PT, PT, -R6, RZ, RZ ;  /* 0x000000ff060a7210 */ /* 0x000fce0007ffe1ff */
.L_x_10:
[----:B------:R-:W0:Y:S01]  /*0260*/  LDC.64 R20, c[0x0][0x388] ;  /* 0x0000e200ff147b82 */ /* 0x000e220000000a00 */
[----:B------:R-:W-:-:S07]  /*0270*/  IADD3 R23, PT, PT, R8, -0x3, RZ ;  /* 0xfffffffd08177810 */ /* 0x000fce0007ffe0ff */
[----:B------:R-:W1:Y:S01]  /*0280*/  LDC.64 R16, c[0x0][0x390] ;  /* 0x0000e400ff107b82 */ /* 0x000e620000000a00 */
[----:B0-----:R-:W-:-:S06]  /*0290*/  IMAD.WIDE.U32 R22, R23, 0x4, R20 ;  /* 0x0000000417167825 */ /* 0x001fcc00078e0014 */
[----:B------:R-:W2:Y:S01]  /*02a0*/  LDG.E R23, desc[UR6][R22.64] ;  /* 0x0000000616177981 */ /* 0x000ea2000c1e1900 */
[----:B-1----:R-:W-:-:S06]  /*02b0*/  IMAD.WIDE.U32 R18, R29, 0x4, R16 ;  /* 0x000000041d127825 */ /* 0x002fcc00078e0010 */
[----:B------:R-:W2:Y:S01]  /*02c0*/  LDG.E R18, desc[UR6][R18.64] ;  /* 0x0000000612127981 */ /* 0x000ea2000c1e1900 */
[C---:B------:R-:W-:Y:S02]  /*02d0*/  IADD3 R14, PT, PT, R8.reuse, -0x2, RZ ;  /* 0xfffffffe080e7810 */ /* 0x040fe40007ffe0ff */
[----:B------:R-:W-:Y:S01]  /*02e0*/  IADD3 R24, PT, PT, R8, -0x1, RZ ;  /* 0xffffffff08187810 */ /* 0x000fe20007ffe0ff */
[----:B--2---:R-:W-:Y:S02]  /*02f0*/  FFMA R12, R23, R18, R12 ;  /* 0x00000012170c7223 */ /* 0x004fe4000000000c */
[----:B------:R-:W-:-:S04]  /*0300*/  IMAD.WIDE.U32 R18, R14, 0x4, R20 ;  /* 0x000000040e127825 */ /* 0x000fc800078e0014 */
[----:B------:R-:W-:Y:S01]  /*0310*/  IMAD.WIDE.U32 R22, R7, 0x4, R16 ;  /* 0x0000000407167825 */ /* 0x000fe200078e0010 */
[----:B------:R0:W2:Y:S04]  /*0320*/  LDG.E R14, desc[UR6][R18.64] ;  /* 0x00000006120e7981 */ /* 0x0000a8000c1e1900 */
[----:B------:R1:W2:Y:S01]  /*0330*/  LDG.E R26, desc[UR6][R22.64] ;  /* 0x00000006161a7981 */ /* 0x0002a2000c1e1900 */
[----:B0-----:R-:W-:-:S04]  /*0340*/  IMAD.WIDE.U32 R18, R24, 0x4, R20 ;  /* 0x0000000418127825 */ /* 0x001fc800078e0014 */
[----:B-1----:R-:W-:Y:S01]  /*0350*/  IMAD.WIDE.U32 R22, R9, 0x4, R16 ;  /* 0x0000000409167825 */ /* 0x002fe200078e0010 */
[----:B------:R0:W3:Y:S04]  /*0360*/  LDG.E R24, desc[UR6][R18.64] ;  /* 0x0000000612187981 */ /* 0x0000e8000c1e1900 */
[----:B------:R1:W3:Y:S01]  /*0370*/  LDG.E R28, desc[UR6][R22.64] ;  /* 0x00000006161c7981 */ /* 0x0002e2000c1e1900 */
[----:B0-----:R-:W-:-:S04]  /*0380*/  IMAD.WIDE.U32 R18, R8, 0x4, R20 ;  /* 0x0000000408127825 */ /* 0x001fc800078e0014 */
[----:B-1----:R-:W-:-:S04]  /*0390*/  IMAD.WIDE.U32 R22, R11, 0x4, R16 ;  /* 0x000000040b167825 */ /* 0x002fc800078e0010 */
[----:B--2---:R-:W-:Y:S02]  /*03a0*/  FFMA R12, R14, R26, R12 ;  /* 0x0000001a0e0c7223 */ /* 0x004fe4000000000c */
[----:B------:R-:W2:Y:S04]  /*03b0*/  LDG.E R14, desc[UR6][R18.64] ;  /* 0x00000006120e7981 */ /* 0x000ea8000c1e1900 */
[----:B------:R0:W2:Y:S01]  /*03c0*/  LDG.E R26, desc[UR6][R22.64] ;  /* 0x00000006161a7981 */ /* 0x0000a2000c1e1900 */
[----:B---3--:R-:W-:Y:S01]  /*03d0*/  FFMA R12, R24, R28, R12 ;  /* 0x0000001c180c7223 */ /* 0x008fe2000000000c */
[----:B------:R-:W-:Y:S01]  /*03e0*/  IADD3 R24, PT, PT, R8, 0x1, RZ ;  /* 0x0000000108187810 */ /* 0x000fe20007ffe0ff */
[----:B0-----:R-:W-:-:S04]  /*03f0*/  IMAD.WIDE.U32 R22, R13, 0x4, R16 ;  /* 0x000000040d167825 */ /* 0x001fc800078e0010 */
[----:B------:R-:W-:Y:S01]  /*0400*/  IMAD.WIDE.U32 R18, R24, 0x4, R20 ;  /* 0x0000000418127825 */ /* 0x000fe200078e0014 */
[----:B------:R-:W3:Y:S04]  /*0410*/  LDG.E R28, desc[UR6][R22.64] ;  /* 0x00000006161c7981 */ /* 0x000ee8000c1e1900 */
[----:B------:R0:W3:Y:S01]  /*0420*/  LDG.E R24, desc[UR6][R18.64] ;  /* 0x0000000612187981 */ /* 0x0000e2000c1e1900 */
[----:B--2---:R-:W-:Y:S01]  /*0430*/  FFMA R12, R14, R26, R12 ;  /* 0x0000001a0e0c7223 */ /* 0x004fe2000000000c */
[C---:B------:R-:W-:Y:S02]  /*0440*/  IADD3 R26, PT, PT, R8.reuse, 0x3, RZ ;  /* 0x00000003081a7810 */ /* 0x040fe40007ffe0ff */
[----:B------:R-:W-:-:S03]  /*0450*/  IADD3 R14, PT, PT, R8, 0x2, RZ ;  /* 0x00000002080e7810 */ /* 0x000fc60007ffe0ff */
[----:B0-----:R-:W-:Y:S01]  /*0460*/  IMAD.WIDE.U32 R18, R26, 0x4, R20 ;  /* 0x000000041a127825 */ /* 0x001fe200078e0014 */
[----:B------:R-:W-:-:S03]  /*0470*/  IADD3 R26, PT, PT, R8, 0x4, RZ ;  /* 0x00000004081a7810 */ /* 0x000fc60007ffe0ff */
[--C-:B------:R-:W-:Y:S02]  /*0480*/  IMAD.WIDE.U32 R22, R14, 0x4, R20.reuse ;  /* 0x000000040e167825 */ /* 0x100fe400078e0014 */
[----:B------:R0:W2:Y:S02]  /*0490*/  LDG.E R14, desc[UR6][R18.64] ;  /* 0x00000006120e7981 */ /* 0x0000a4000c1e1900 */
[----:B------:R-:W-:-:S04]  /*04a0*/  IMAD.WIDE.U32 R20, R26, 0x4, R20 ;  /* 0x000000041a147825 */ /* 0x000fc800078e0014 */
[----:B---3--:R-:W-:Y:S02]  /*04b0*/  FFMA R12, R24, R28, R12 ;  /* 0x0000001c180c7223 */ /* 0x008fe4000000000c */
[----:B------:R-:W3:Y:S01]  /*04c0*/  LDG.E R21, desc[UR6][R20.64] ;  /* 0x0000000614157981 */ /* 0x000ee2000c1e1900 */
[----:B0-----:R-:W-:-:S03]  /*04d0*/  IMAD.WIDE.U32 R18, R15, 0x4, R16 ;  /* 0x000000040f127825 */ /* 0x001fc600078e0010 */
[----:B------:R0:W4:Y:S04]  /*04e0*/  LDG.E R24, desc[UR6][R22.64] ;  /* 0x0000000616187981 */ /* 0x000128000c1e1900 */
[----:B------:R-:W4:Y:S01]  /*04f0*/  LDG.E R26, desc[UR6][R18.64] ;  /* 0x00000006121a7981 */ /* 0x000f22000c1e1900 */
[----:B0-----:R-:W-:-:S04]  /*0500*/  IMAD.WIDE.U32 R22, R25, 0x4, R16 ;  /* 0x0000000419167825 */ /* 0x001fc800078e0010 */
[----:B------:R-:W-:Y:S01]  /*0510*/  IMAD.WIDE.U32 R16, R27, 0x4, R16 ;  /* 0x000000041b107825 */ /* 0x000fe200078e0010 */
[----:B------:R-:W2:Y:S05]  /*0520*/  LDG.E R28, desc[UR6][R22.64] ;  /* 0x00000006161c7981 */ /* 0x000eaa000c1e1900 */
[----:B------:R-:W3:Y:S01]  /*0530*/  LDG.E R16, desc[UR6][R16.64] ;  /* 0x0000000610107981 */ /* 0x000ee2000c1e1900 */
[----:B------:R-:W-:-:S04]  /*0540*/  IADD3 R10, PT, PT, R10, 0x8, RZ ;  /* 0x000000080a0a7810 */ /* 0x000fc80007ffe0ff */
[----:B------:R-:W-:Y:S02]  /*0550*/  ISETP.NE.AND P1, PT, R10, RZ, PT ;  /* 0x000000ff0a00720c */ /* 0x000fe40003f25270 */
[----:B------:R-:W-:Y:S02]  /*0560*/  IADD3 R8, PT, PT, R8, 0x8, RZ ;  /* 0x0000000808087810 */ /* 0x000fe40007ffe0ff */
[C---:B------:R-:W-:Y:S02]  /*0570*/  LEA R7, R0.reuse, R7, 0x3 ;  /* 0x0000000700077211 */ /* 0x040fe400078e18ff */
[C---:B------:R-:W-:Y:S02]  /*0580*/  LEA R9, R0.reuse, R9, 0x3 ;  /* 0x0000000900097211 */ /* 0x040fe400078e18ff */
[C---:B------:R-:W-:Y:S02]  /*0590*/  LEA R11, R0.reuse, R11, 0x3 ;  /* 0x0000000b000b7211 */ /* 0x040fe400078e18ff */
[----:B------:R-:W-:-:S02]  /*05a0*/  LEA R13, R0, R13, 0x3 ;  /* 0x0000000d000d7211 */ /* 0x000fc400078e18ff */
[C---:B------:R-:W-:Y:S02]  /*05b0*/  LEA R15, R0.reuse, R15, 0x3 ;  /* 0x0000000f000f7211 */ /* 0x040fe400078e18ff */
[C---:B------:R-:W-:Y:S02]  /*05c0*/  LEA R25, R0.reuse, R25, 0x3 ;  /* 0x0000001900197211 */ /* 0x040fe400078e18ff */
[C---:B------:R-:W-:Y:S02]  /*05d0*/  LEA R27, R0.reuse, R27, 0x3 ;  /* 0x0000001b001b7211 */ /* 0x040fe400078e18ff */
[----:B------:R-:W-:Y:S01]  /*05e0*/  LEA R29, R0, R29, 0x3 ;  /* 0x0000001d001d7211 */ /* 0x000fe200078e18ff */
[----:B----4-:R-:W-:-:S04]  /*05f0*/  FFMA R12, R24, R26, R12 ;  /* 0x0000001a180c7223 */ /* 0x010fc8000000000c */
[----:B--2---:R-:W-:-:S04]  /*0600*/  FFMA R12, R14, R28, R12 ;  /* 0x0000001c0e0c7223 */ /* 0x004fc8000000000c */
[----:B---3--:R-:W-:Y:S01]  /*0610*/  FFMA R12, R21, R16, R12 ;  /* 0x00000010150c7223 */ /* 0x008fe2000000000c */
[----:B------:R-:W-:Y:S06]  /*0620*/  @P1 BRA `(.L_x_10) ;  /* 0xfffffffc000c1947 */ /* 0x000fec000383ffff */
.L_x_9:
[----:B------:R-:W-:Y:S05]  /*0630*/  @!P0 BRA `(.L_x_8) ;  /* 0x0000000400048947 */ /* 0x000fea0003800000 */
[----:B------:R-:W-:Y:S02]  /*0640*/  ISETP.GE.U32.AND P0, PT, R4, 0x4, PT ;  /* 0x000000040400780c */ /* 0x000fe40003f06070 */
[----:B------:R-:W-:-:S04]  /*0650*/  LOP3.LUT R13, R5, 0x3, RZ, 0xc0, !PT ;  /* 0x00000003050d7812 */ /* 0x000fc800078ec0ff */
[----:B------:R-:W-:-:S07]  /*0660*/  ISETP.NE.AND P1, PT, R13, RZ, PT ;  /* 0x000000ff0d00720c */ /* 0x000fce0003f25270 */
[----:B------:R-:W-:Y:S06]  /*0670*/  @!P0 BRA `(.L_x_11) ;  /* 0x00000000007c8947 */ /* 0x000fec0003800000 */
[----:B------:R-:W0:Y:S01]  /*0680*/  LDC.64 R8, c[0x0][0x390] ;  /* 0x0000e400ff087b82 */ /* 0x000e220000000a00 */
[----:B------:R-:W-:Y:S02]  /*0690*/  IMAD R15, R2, R5, R6 ;  /* 0x00000005020f7224 */ /* 0x000fe400078e0206 */
[----:B------:R-:W-:-:S03]  /*06a0*/  IMAD R17, R6, R0, R3 ;  /* 0x0000000006117224 */ /* 0x000fc600078e0203 */
[C---:B------:R-:W-:Y:S02]  /*06b0*/  IADD3 R23, PT, PT, R15.reuse, 0x1, RZ ;  /* 0x000000010f177810 */ /* 0x040fe40007ffe0ff */
[----:B------:R-:W1:Y:S01]  /*06c0*/  LDC.64 R10, c[0x0][0x388] ;  /* 0x0000e200ff0a7b82 */ /* 0x000e620000000a00 */
[C---:B------:R-:W-:Y:S02]  /*06d0*/  IADD3 R27, PT, PT, R15.reuse, 0x2, RZ ;  /* 0x000000020f1b7810 */ /* 0x040fe40007ffe0ff */
[----:B------:R-:W-:Y:S01]  /*06e0*/  IADD3 R4, PT, PT, R15, 0x3, RZ ;  /* 0x000000030f047810 */ /* 0x000fe20007ffe0ff */
[C---:B0-----:R-:W-:Y:S01]  /*06f0*/  IMAD.WIDE.U32 R20, R17.reuse, 0x4, R8 ;  /* 0x0000000411147825 */ /* 0x041fe200078e0008 */
[----:B------:R-:W-:-:S04]  /*0700*/  IADD3 R17, PT, PT, R17, R0, RZ ;  /* 0x0000000011117210 */ /* 0x000fc80007ffe0ff */
[-C--:B------:R-:W-:Y:S01]  /*0710*/  IADD3 R29, PT, PT, R17, R0.reuse, RZ ;  /* 0x00000000111d7210 */ /* 0x080fe20007ffe0ff */
[--C-:B-1----:R-:W-:Y:S01]  /*0720*/  IMAD.WIDE.U32 R24, R15, 0x4, R10.reuse ;  /* 0x000000040f187825 */ /* 0x102fe200078e000a */
[----:B------:R-:W2:Y:S03]  /*0730*/  LDG.E R20, desc[UR6][R20.64] ;  /* 0x0000000614147981 */ /* 0x000ea6000c1e1900 */
[----:B------:R-:W-:Y:S01]  /*0740*/  IMAD.WIDE.U32 R22, R23, 0x4, R10 ;  /* 0x0000000417167825 */ /* 0x000fe200078e000a */
[----:B------:R-:W2:Y:S03]  /*0750*/  LDG.E R7, desc[UR6][R24.64] ;  /* 0x0000000618077981 */ /* 0x000ea6000c1e1900 */
[----:B------:R-:W-:Y:S02]  /*0760*/  IMAD.WIDE.U32 R18, R17, 0x4, R8 ;  /* 0x0000000411127825 */ /* 0x000fe400078e0008 */
[----:B------:R-:W3:Y:S02]  /*0770*/  LDG.E R22, desc[UR6][R22.64] ;  /* 0x0000000616167981 */ /* 0x000ee4000c1e1900 */
[----:B------:R-:W-:Y:S01]  /*0780*/  IMAD.WIDE.U32 R14, R27, 0x4, R10 ;  /* 0x000000041b0e7825 */ /* 0x000fe200078e000a */
[C---:B------:R-:W-:Y:S01]  /*0790*/  IADD3 R27, PT, PT, R29.reuse, R0, RZ ;  /* 0x000000001d1b7210 */ /* 0x040fe20007ffe0ff */
[----:B------:R-:W3:Y:S02]  /*07a0*/  LDG.E R19, desc[UR6][R18.64] ;  /* 0x0000000612137981 */ /* 0x000ee4000c1e1900 */
[----:B------:R-:W-:-:S02]  /*07b0*/  IMAD.WIDE.U32 R16, R29, 0x4, R8 ;  /* 0x000000041d107825 */ /* 0x000fc400078e0008 */
[----:B------:R-:W4:Y:S02]  /*07c0*/  LDG.E R14, desc[UR6][R14.64] ;  /* 0x000000060e0e7981 */ /* 0x000f24000c1e1900 */
[----:B------:R-:W-:Y:S02]  /*07d0*/  IMAD.WIDE.U32 R10, R4, 0x4, R10 ;  /* 0x00000004040a7825 */ /* 0x000fe400078e000a */
[----:B------:R-:W4:Y:S02]  /*07e0*/  LDG.E R16, desc[UR6][R16.64] ;  /* 0x0000000610107981 */ /* 0x000f24000c1e1900 */
[----:B------:R-:W-:Y:S02]  /*07f0*/  IMAD.WIDE.U32 R8, R27, 0x4, R8 ;  /* 0x000000041b087825 */ /* 0x000fe400078e0008 */
[----:B------:R-:W5:Y:S04]  /*0800*/  LDG.E R10, desc[UR6][R10.64] ;  /* 0x000000060a0a7981 */ /* 0x000f68000c1e1900 */
[----:B------:R-:W5:Y:S01]  /*0810*/  LDG.E R8, desc[UR6][R8.64] ;  /* 0x0000000608087981 */ /* 0x000f62000c1e1900 */
[----:B------:R-:W-:Y:S01]  /*0820*/  IADD3 R6, PT, PT, R6, 0x4, RZ ;  /* 0x0000000406067810 */ /* 0x000fe20007ffe0ff */
[----:B--2---:R-:W-:-:S04]  /*0830*/  FFMA R7, R7, R20, R12 ;  /* 0x0000001407077223 */ /* 0x004fc8000000000c */
[----:B---3--:R-:W-:-:S04]  /*0840*/  FFMA R7, R22, R19, R7 ;  /* 0x0000001316077223 */ /* 0x008fc80000000007 */
[----:B----4-:R-:W-:-:S04]  /*0850*/  FFMA R7, R14, R16, R7 ;  /* 0x000000100e077223 */ /* 0x010fc80000000007 */
[----:B-----5:R-:W-:-:S07]  /*0860*/  FFMA R12, R10, R8, R7 ;  /* 0x000000080a0c7223 */ /* 0x020fce0000000007 */
.L_x_11:
[----:B------:R-:W-:Y:S05]  /*0870*/  @!P1 BRA `(.L_x_8) ;  /* 0x0000000000749947 */ /* 0x000fea0003800000 */
[----:B------:R-:W-:Y:S02]  /*0880*/  ISETP.NE.AND P0, PT, R13, 0x1, PT ;  /* 0x000000010d00780c */ /* 0x000fe40003f05270 */
[----:B------:R-:W-:-:S04]  /*0890*/  LOP3.LUT R4, R5, 0x1, RZ, 0xc0, !PT ;  /* 0x0000000105047812 */ /* 0x000fc800078ec0ff */
[----:B------:R-:W-:-:S07]  /*08a0*/  ISETP.NE.U32.AND P1, PT, R4, 0x1, PT ;  /* 0x000000010400780c */ /* 0x000fce0003f25070 */
[----:B------:R-:W0:Y:S01]  /*08b0*/  @P0 LDC.64 R14, c[0x0][0x390] ;  /* 0x0000e400ff0e0b82 */ /* 0x000e220000000a00 */
[----:B------:R-:W-:Y:S02]  /*08c0*/  @P0 IMAD R7, R2, R5, R6 ;  /* 0x0000000502070224 */ /* 0x000fe400078e0206 */
[CC--:B------:R-:W-:Y:S01]  /*08d0*/  @P0 IMAD R17, R6.reuse, R0.reuse, R3 ;  /* 0x0000000006110224 */ /* 0x0c0fe200078e0203 */
[----:B------:R-:W-:Y:S02]  /*08e0*/  @P0 IADD3 R6, PT, PT, R6, 0x2, RZ ;  /* 0x0000000206060810 */ /* 0x000fe40007ffe0ff */
[----:B------:R-:W-:Y:S02]  /*08f0*/  @P0 IADD3 R13, PT, PT, R7, 0x1, RZ ;  /* 0x00000001070d0810 */ /* 0x000fe40007ffe0ff */
[----:B------:R-:W1:Y:S01]  /*0900*/  @P0 LDC.64 R18, c[0x0][0x388] ;  /* 0x0000e200ff120b82 */ /* 0x000e620000000a00 */
[----:B------:R-:W-:-:S07]  /*0910*/  @P0 IADD3 R23, PT, PT, R17, R0, RZ ;  /* 0x0000000011170210 */ /* 0x000fce0007ffe0ff */
[----:B------:R-:W2:Y:S08]  /*0920*/  @!P1 LDC.64 R8, c[0x0][0x388] ;  /* 0x0000e200ff089b82 */ /* 0x000eb00000000a00 */
[----:B------:R-:W3:Y:S01]  /*0930*/  @!P1 LDC.64 R10, c[0x0][0x390] ;  /* 0x0000e400ff0a9b82 */ /* 0x000ee20000000a00 */
[----:B0-----:R-:W-:-:S04]  /*0940*/  @P0 IMAD.WIDE.U32 R16, R17, 0x4, R14 ;  /* 0x0000000411100825 */ /* 0x001fc800078e000e */
[----:B------:R-:W-:Y:S02]  /*0950*/  @P0 IMAD.WIDE.U32 R14, R23, 0x4, R14 ;  /* 0x00000004170e0825 */ /* 0x000fe400078e000e */
[----:B------:R-:W4:Y:S02]  /*0960*/  @P0 LDG.E R16, desc[UR6][R16.64] ;  /* 0x0000000610100981 */ /* 0x000f24000c1e1900 */
[--C-:B-1----:R-:W-:Y:S02]  /*0970*/  @P0 IMAD.WIDE.U32 R20, R7, 0x4, R18.reuse ;  /* 0x0000000407140825 */ /* 0x102fe400078e0012 */
[----:B------:R-:W5:Y:S02]  /*0980*/  @P0 LDG.E R14, desc[UR6][R14.64] ;  /* 0x000000060e0e0981 */ /* 0x000f64000c1e1900 */
[----:B------:R-:W-:Y:S02]  /*0990*/  @P0 IMAD.WIDE.U32 R18, R13, 0x4, R18 ;  /* 0x000000040d120825 */ /* 0x000fe400078e0012 */
[----:B------:R-:W4:Y:S02]  /*09a0*/  @P0 LDG.E R7, desc[UR6][R20.64] ;  /* 0x0000000614070981 */ /* 0x000f24000c1e1900 */
[----:B------:R-:W-:-:S02]  /*09b0*/  @!P1 IMAD R5, R2, R5, R6 ;  /* 0x0000000502059224 */ /* 0x000fc400078e0206 */
[----:B------:R-:W-:Y:S01]  /*09c0*/  @!P1 IMAD R13, R6, R0, R3 ;  /* 0x00000000060d9224 */ /* 0x000fe200078e0203 */
[----:B------:R-:W5:Y:S01]  /*09d0*/  @P0 LDG.E R18, desc[UR6][R18.64] ;  /* 0x0000000612120981 */ /* 0x000f62000c1e1900 */
[----:B--2---:R-:W-:-:S04]  /*09e0*/  @!P1 IMAD.WIDE.U32 R8, R5, 0x4, R8 ;  /* 0x0000000405089825 */ /* 0x004fc800078e0008 */
[----:B---3--:R-:W-:Y:S02]  /*09f0*/  @!P1 IMAD.WIDE.U32 R10, R13, 0x4, R10 ;  /* 0x000000040d0a9825 */ /* 0x008fe400078e000a */
[----:B------:R-:W2:Y:S04]  /*0a00*/  @!P1 LDG.E R9, desc[UR6][R8.64] ;  /* 0x0000000608099981 */ /* 0x000ea8000c1e1900 */
[----:B------:R-:W2:Y:S01]  /*0a10*/  @!P1 LDG.E R10, desc[UR6][R10.64] ;  /* 0x000000060a0a9981 */ /* 0x000ea2000c1e1900 */
[----:B----4-:R-:W-:-:S04]  /*0a20*/  @P0 FFMA R7, R7, R16, R12 ;  /* 0x0000001007070223 */ /* 0x010fc8000000000c */
[----:B-----5:R-:W-:-:S04]  /*0a30*/  @P0 FFMA R12, R18, R14, R7 ;  /* 0x0000000e120c0223 */ /* 0x020fc80000000007 */
[----:B--2---:R-:W-:-:S07]  /*0a40*/  @!P1 FFMA R12, R9, R10, R12 ;  /* 0x0000000a090c9223 */ /* 0x004fce000000000c */
.L_x_8:
[----:B------:R-:W0:Y:S01]  /*0a50*/  LDC.64 R4, c[0x0][0x380] ;  /* 0x0000e000ff047b82 */ /* 0x000e220000000a00 */
[----:B------:R-:W-:-:S04]  /*0a60*/  IMAD R3, R2, R0, R3 ;  /* 0x0000000002037224 */ /* 0x000fc800078e0203 */
[----:B0-----:R-:W-:-:S05]  /*0a70*/  IMAD.WIDE.U32 R2, R3, 0x4, R4 ;  /* 0x0000000403027825 */ /* 0x001fca00078e0004 */
[----:B------:R-:W-:Y:S01]  /*0a80*/  STG.E desc[UR6][R2.64], R12 ;  /* 0x0000000c02007986 */ /* 0x000fe2000c101906 */
[----:B------:R-:W-:Y:S05]  /*0a90*/  EXIT ;  /* 0x000000000000794d */ /* 0x000fea0003800000 */
.L_x_12:
        /* <DEDUP_REMOVED lines=14> */
.L_x_14:


//--------------------- .nv.shared._Z17tiled_cuda_matmulPfS_S_jjjj --------------------------
	.section	.nv.shared._Z17tiled_cuda_matmulPfS_S_jjjj,"aw",@nobits
	.sectionflags	@""
	.align	16
	.zero		1024


//--------------------- .nv.shared.reserved.0     --------------------------
	.section	.nv.shared.reserved.0,"aw",@nobits
	.weak		__nv_reservedSMEM_offset_0_alias
	.size		__nv_reservedSMEM_offset_0_alias, 0, 64
	.other		__nv_reservedSMEM_offset_0_alias,@"STO_CUDA_RESERVED_SHARED STV_DEFAULT"
__nv_reservedSMEM_offset_0_alias:
	.zero		0
	.zero		64


//--------------------- .nv.shared._Z17naive_cuda_matmulPfS_S_jjj --------------------------
	.section	.nv.shared._Z17naive_cuda_matmulPfS_S_jjj,"aw",@nobits
	.sectionflags	@""
	.align	16
	.zero		1024


//--------------------- .nv.constant0._Z17tiled_cuda_matmulPfS_S_jjjj --------------------------
	.section	.nv.constant0._Z17tiled_cuda_matmulPfS_S_jjjj,"a",@progbits
	.sectionflags	@""
	.align	4
.nv.constant0._Z17tiled_cuda_matmulPfS_S_jjjj:
	.zero		936


//--------------------- .nv.constant0._Z17naive_cuda_matmulPfS_S_jjj --------------------------
	.section	.nv.constant0._Z17naive_cuda_matmulPfS_S_jjj,"a",@progbits
	.sectionflags	@""
	.align	4
.nv.constant0._Z17naive_cuda_matmulPfS_S_jjj:
	.zero		932


//--------------------- SYMBOLS --------------------------

	.type		.nv.reservedSmem.offset0,@object
	.size		.nv.reservedSmem.offset0,0x4
	.type		.nv.reservedSmem.cap,@object
	.size		.nv.reservedSmem.cap,0x4
